//
// Generated by NVIDIA NVVM Compiler
//
// Compiler Build ID: CL-36424714
// Cuda compilation tools, release 13.0, V13.0.88
// Based on NVVM 20.0.0
//

.version 9.0
.target sm_100
.address_size 64

	// .globl	silu_f32

.visible .entry silu_f32(
	.param .u64 .ptr .align 1 silu_f32_param_0,
	.param .u64 .ptr .align 1 silu_f32_param_1,
	.param .u32 silu_f32_param_2
)
{
	.reg .pred 	%p<2>;
	.reg .b32 	%r<8>;
	.reg .b32 	%f<15>;
	.reg .b64 	%rd<8>;

	ld.param.u64 	%rd1, [silu_f32_param_0];
	ld.param.u64 	%rd2, [silu_f32_param_1];
	ld.param.u32 	%r2, [silu_f32_param_2];
	mov.u32 	%r3, %ctaid.x;
	mov.u32 	%r4, %ntid.x;
	mov.u32 	%r5, %tid.x;
	mad.lo.s32 	%r1, %r3, %r4, %r5;
	setp.ge.s32 	%p1, %r1, %r2;
	@%p1 bra 	$L__BB0_2;
	cvta.to.global.u64 	%rd3, %rd2;
	cvta.to.global.u64 	%rd4, %rd1;
	mul.wide.s32 	%rd5, %r1, 4;
	add.s64 	%rd6, %rd3, %rd5;
	ld.global.nc.f32 	%f1, [%rd6];
	fma.rn.f32 	%f2, %f1, 0fBBBB989D, 0f3F000000;
	cvt.sat.f32.f32 	%f3, %f2;
	mov.f32 	%f4, 0f4B400001;
	mov.f32 	%f5, 0f437C0000;
	fma.rm.f32 	%f6, %f3, %f5, %f4;
	add.f32 	%f7, %f6, 0fCB40007F;
	neg.f32 	%f8, %f7;
	fma.rn.f32 	%f9, %f1, 0fBFB8AA3B, %f8;
	fma.rn.f32 	%f10, %f1, 0fB2A57060, %f9;
	mov.b32 	%r6, %f6;
	shl.b32 	%r7, %r6, 23;
	mov.b32 	%f11, %r7;
	ex2.approx.ftz.f32 	%f12, %f10;
	fma.rn.f32 	%f13, %f12, %f11, 0f3F800000;
	div.rn.f32 	%f14, %f1, %f13;
	add.s64 	%rd7, %rd4, %rd5;
	st.global.f32 	[%rd7], %f14;
$L__BB0_2:
	ret;

}
	// .globl	silu_inplace_f32
.visible .entry silu_inplace_f32(
	.param .u64 .ptr .align 1 silu_inplace_f32_param_0,
	.param .u32 silu_inplace_f32_param_1
)
{
	.reg .pred 	%p<2>;
	.reg .b32 	%r<8>;
	.reg .b32 	%f<15>;
	.reg .b64 	%rd<5>;

	ld.param.u64 	%rd1, [silu_inplace_f32_param_0];
	ld.param.u32 	%r2, [silu_inplace_f32_param_1];
	mov.u32 	%r3, %ctaid.x;
	mov.u32 	%r4, %ntid.x;
	mov.u32 	%r5, %tid.x;
	mad.lo.s32 	%r1, %r3, %r4, %r5;
	setp.ge.s32 	%p1, %r1, %r2;
	@%p1 bra 	$L__BB1_2;
	cvta.to.global.u64 	%rd2, %rd1;
	mul.wide.s32 	%rd3, %r1, 4;
	add.s64 	%rd4, %rd2, %rd3;
	ld.global.f32 	%f1, [%rd4];
	fma.rn.f32 	%f2, %f1, 0fBBBB989D, 0f3F000000;
	cvt.sat.f32.f32 	%f3, %f2;
	mov.f32 	%f4, 0f4B400001;
	mov.f32 	%f5, 0f437C0000;
	fma.rm.f32 	%f6, %f3, %f5, %f4;
	add.f32 	%f7, %f6, 0fCB40007F;
	neg.f32 	%f8, %f7;
	fma.rn.f32 	%f9, %f1, 0fBFB8AA3B, %f8;
	fma.rn.f32 	%f10, %f1, 0fB2A57060, %f9;
	mov.b32 	%r6, %f6;
	shl.b32 	%r7, %r6, 23;
	mov.b32 	%f11, %r7;
	ex2.approx.ftz.f32 	%f12, %f10;
	fma.rn.f32 	%f13, %f12, %f11, 0f3F800000;
	div.rn.f32 	%f14, %f1, %f13;
	st.global.f32 	[%rd4], %f14;
$L__BB1_2:
	ret;

}
	// .globl	silu_mul_f32
.visible .entry silu_mul_f32(
	.param .u64 .ptr .align 1 silu_mul_f32_param_0,
	.param .u64 .ptr .align 1 silu_mul_f32_param_1,
	.param .u64 .ptr .align 1 silu_mul_f32_param_2,
	.param .u32 silu_mul_f32_param_3
)
{
	.reg .pred 	%p<2>;
	.reg .b32 	%r<8>;
	.reg .b32 	%f<17>;
	.reg .b64 	%rd<11>;

	ld.param.u64 	%rd1, [silu_mul_f32_param_0];
	ld.param.u64 	%rd2, [silu_mul_f32_param_1];
	ld.param.u64 	%rd3, [silu_mul_f32_param_2];
	ld.param.u32 	%r2, [silu_mul_f32_param_3];
	mov.u32 	%r3, %ctaid.x;
	mov.u32 	%r4, %ntid.x;
	mov.u32 	%r5, %tid.x;
	mad.lo.s32 	%r1, %r3, %r4, %r5;
	setp.ge.s32 	%p1, %r1, %r2;
	@%p1 bra 	$L__BB2_2;
	cvta.to.global.u64 	%rd4, %rd2;
	cvta.to.global.u64 	%rd5, %rd3;
	cvta.to.global.u64 	%rd6, %rd1;
	mul.wide.s32 	%rd7, %r1, 4;
	add.s64 	%rd8, %rd4, %rd7;
	ld.global.nc.f32 	%f1, [%rd8];
	fma.rn.f32 	%f2, %f1, 0fBBBB989D, 0f3F000000;
	cvt.sat.f32.f32 	%f3, %f2;
	mov.f32 	%f4, 0f4B400001;
	mov.f32 	%f5, 0f437C0000;
	fma.rm.f32 	%f6, %f3, %f5, %f4;
	add.f32 	%f7, %f6, 0fCB40007F;
	neg.f32 	%f8, %f7;
	fma.rn.f32 	%f9, %f1, 0fBFB8AA3B, %f8;
	fma.rn.f32 	%f10, %f1, 0fB2A57060, %f9;
	mov.b32 	%r6, %f6;
	shl.b32 	%r7, %r6, 23;
	mov.b32 	%f11, %r7;
	ex2.approx.ftz.f32 	%f12, %f10;
	fma.rn.f32 	%f13, %f12, %f11, 0f3F800000;
	div.rn.f32 	%f14, %f1, %f13;
	add.s64 	%rd9, %rd5, %rd7;
	ld.global.nc.f32 	%f15, [%rd9];
	mul.f32 	%f16, %f15, %f14;
	add.s64 	%rd10, %rd6, %rd7;
	st.global.f32 	[%rd10], %f16;
$L__BB2_2:
	ret;

}
	// .globl	silu_f16
.visible .entry silu_f16(
	.param .u64 .ptr .align 1 silu_f16_param_0,
	.param .u64 .ptr .align 1 silu_f16_param_1,
	.param .u32 silu_f16_param_2
)
{
	.reg .pred 	%p<2>;
	.reg .b16 	%rs<3>;
	.reg .b32 	%r<8>;
	.reg .b32 	%f<15>;
	.reg .b64 	%rd<8>;

	ld.param.u64 	%rd1, [silu_f16_param_0];
	ld.param.u64 	%rd2, [silu_f16_param_1];
	ld.param.u32 	%r2, [silu_f16_param_2];
	mov.u32 	%r3, %ctaid.x;
	mov.u32 	%r4, %ntid.x;
	mov.u32 	%r5, %tid.x;
	mad.lo.s32 	%r1, %r3, %r4, %r5;
	setp.ge.s32 	%p1, %r1, %r2;
	@%p1 bra 	$L__BB3_2;
	cvta.to.global.u64 	%rd3, %rd2;
	cvta.to.global.u64 	%rd4, %rd1;
	mul.wide.s32 	%rd5, %r1, 2;
	add.s64 	%rd6, %rd3, %rd5;
	ld.global.nc.u16 	%rs1, [%rd6];
	// begin inline asm
	{  cvt.f32.f16 %f1, %rs1;}

	// end inline asm
	fma.rn.f32 	%f3, %f1, 0fBBBB989D, 0f3F000000;
	cvt.sat.f32.f32 	%f4, %f3;
	mov.f32 	%f5, 0f4B400001;
	mov.f32 	%f6, 0f437C0000;
	fma.rm.f32 	%f7, %f4, %f6, %f5;
	add.f32 	%f8, %f7, 0fCB40007F;
	neg.f32 	%f9, %f8;
	fma.rn.f32 	%f10, %f1, 0fBFB8AA3B, %f9;
	fma.rn.f32 	%f11, %f1, 0fB2A57060, %f10;
	mov.b32 	%r6, %f7;
	shl.b32 	%r7, %r6, 23;
	mov.b32 	%f12, %r7;
	ex2.approx.ftz.f32 	%f13, %f11;
	fma.rn.f32 	%f14, %f13, %f12, 0f3F800000;
	div.rn.f32 	%f2, %f1, %f14;
	// begin inline asm
	{  cvt.rn.f16.f32 %rs2, %f2;}

	// end inline asm
	add.s64 	%rd7, %rd4, %rd5;
	st.global.u16 	[%rd7], %rs2;
$L__BB3_2:
	ret;

}
	// .globl	silu_inplace_f16
.visible .entry silu_inplace_f16(
	.param .u64 .ptr .align 1 silu_inplace_f16_param_0,
	.param .u32 silu_inplace_f16_param_1
)
{
	.reg .pred 	%p<2>;
	.reg .b16 	%rs<3>;
	.reg .b32 	%r<8>;
	.reg .b32 	%f<15>;
	.reg .b64 	%rd<5>;

	ld.param.u64 	%rd1, [silu_inplace_f16_param_0];
	ld.param.u32 	%r2, [silu_inplace_f16_param_1];
	mov.u32 	%r3, %ctaid.x;
	mov.u32 	%r4, %ntid.x;
	mov.u32 	%r5, %tid.x;
	mad.lo.s32 	%r1, %r3, %r4, %r5;
	setp.ge.s32 	%p1, %r1, %r2;
	@%p1 bra 	$L__BB4_2;
	cvta.to.global.u64 	%rd2, %rd1;
	mul.wide.s32 	%rd3, %r1, 2;
	add.s64 	%rd4, %rd2, %rd3;
	ld.global.u16 	%rs1, [%rd4];
	// begin inline asm
	{  cvt.f32.f16 %f1, %rs1;}

	// end inline asm
	fma.rn.f32 	%f3, %f1, 0fBBBB989D, 0f3F000000;
	cvt.sat.f32.f32 	%f4, %f3;
	mov.f32 	%f5, 0f4B400001;
	mov.f32 	%f6, 0f437C0000;
	fma.rm.f32 	%f7, %f4, %f6, %f5;
	add.f32 	%f8, %f7, 0fCB40007F;
	neg.f32 	%f9, %f8;
	fma.rn.f32 	%f10, %f1, 0fBFB8AA3B, %f9;
	fma.rn.f32 	%f11, %f1, 0fB2A57060, %f10;
	mov.b32 	%r6, %f7;
	shl.b32 	%r7, %r6, 23;
	mov.b32 	%f12, %r7;
	ex2.approx.ftz.f32 	%f13, %f11;
	fma.rn.f32 	%f14, %f13, %f12, 0f3F800000;
	div.rn.f32 	%f2, %f1, %f14;
	// begin inline asm
	{  cvt.rn.f16.f32 %rs2, %f2;}

	// end inline asm
	st.global.u16 	[%rd4], %rs2;
$L__BB4_2:
	ret;

}
	// .globl	silu_mul_f16
.visible .entry silu_mul_f16(
	.param .u64 .ptr .align 1 silu_mul_f16_param_0,
	.param .u64 .ptr .align 1 silu_mul_f16_param_1,
	.param .u64 .ptr .align 1 silu_mul_f16_param_2,
	.param .u32 silu_mul_f16_param_3
)
{
	.reg .pred 	%p<2>;
	.reg .b16 	%rs<4>;
	.reg .b32 	%r<8>;
	.reg .b32 	%f<17>;
	.reg .b64 	%rd<11>;

	ld.param.u64 	%rd1, [silu_mul_f16_param_0];
	ld.param.u64 	%rd2, [silu_mul_f16_param_1];
	ld.param.u64 	%rd3, [silu_mul_f16_param_2];
	ld.param.u32 	%r2, [silu_mul_f16_param_3];
	mov.u32 	%r3, %ctaid.x;
	mov.u32 	%r4, %ntid.x;
	mov.u32 	%r5, %tid.x;
	mad.lo.s32 	%r1, %r3, %r4, %r5;
	setp.ge.s32 	%p1, %r1, %r2;
	@%p1 bra 	$L__BB5_2;
	cvta.to.global.u64 	%rd4, %rd2;
	cvta.to.global.u64 	%rd5, %rd3;
	cvta.to.global.u64 	%rd6, %rd1;
	mul.wide.s32 	%rd7, %r1, 2;
	add.s64 	%rd8, %rd4, %rd7;
	ld.global.nc.u16 	%rs1, [%rd8];
	// begin inline asm
	{  cvt.f32.f16 %f1, %rs1;}

	// end inline asm
	fma.rn.f32 	%f4, %f1, 0fBBBB989D, 0f3F000000;
	cvt.sat.f32.f32 	%f5, %f4;
	mov.f32 	%f6, 0f4B400001;
	mov.f32 	%f7, 0f437C0000;
	fma.rm.f32 	%f8, %f5, %f7, %f6;
	add.f32 	%f9, %f8, 0fCB40007F;
	neg.f32 	%f10, %f9;
	fma.rn.f32 	%f11, %f1, 0fBFB8AA3B, %f10;
	fma.rn.f32 	%f12, %f1, 0fB2A57060, %f11;
	mov.b32 	%r6, %f8;
	shl.b32 	%r7, %r6, 23;
	mov.b32 	%f13, %r7;
	ex2.approx.ftz.f32 	%f14, %f12;
	fma.rn.f32 	%f15, %f14, %f13, 0f3F800000;
	div.rn.f32 	%f16, %f1, %f15;
	add.s64 	%rd9, %rd5, %rd7;
	ld.global.nc.u16 	%rs2, [%rd9];
	// begin inline asm
	{  cvt.f32.f16 %f2, %rs2;}

	// end inline asm
	mul.f32 	%f3, %f2, %f16;
	// begin inline asm
	{  cvt.rn.f16.f32 %rs3, %f3;}

	// end inline asm
	add.s64 	%rd10, %rd6, %rd7;
	st.global.u16 	[%rd10], %rs3;
$L__BB5_2:
	ret;

}
	// .globl	silu_bf16
.visible .entry silu_bf16(
	.param .u64 .ptr .align 1 silu_bf16_param_0,
	.param .u64 .ptr .align 1 silu_bf16_param_1,
	.param .u32 silu_bf16_param_2
)
{
	.reg .pred 	%p<2>;
	.reg .b16 	%rs<3>;
	.reg .b32 	%r<8>;
	.reg .b32 	%f<15>;
	.reg .b64 	%rd<8>;

	ld.param.u64 	%rd1, [silu_bf16_param_0];
	ld.param.u64 	%rd2, [silu_bf16_param_1];
	ld.param.u32 	%r2, [silu_bf16_param_2];
	mov.u32 	%r3, %ctaid.x;
	mov.u32 	%r4, %ntid.x;
	mov.u32 	%r5, %tid.x;
	mad.lo.s32 	%r1, %r3, %r4, %r5;
	setp.ge.s32 	%p1, %r1, %r2;
	@%p1 bra 	$L__BB6_2;
	cvta.to.global.u64 	%rd3, %rd2;
	cvta.to.global.u64 	%rd4, %rd1;
	mul.wide.s32 	%rd5, %r1, 2;
	add.s64 	%rd6, %rd3, %rd5;
	ld.global.nc.u16 	%rs1, [%rd6];
	// begin inline asm
	{ cvt.f32.bf16 %f1, %rs1;}

	// end inline asm
	fma.rn.f32 	%f3, %f1, 0fBBBB989D, 0f3F000000;
	cvt.sat.f32.f32 	%f4, %f3;
	mov.f32 	%f5, 0f4B400001;
	mov.f32 	%f6, 0f437C0000;
	fma.rm.f32 	%f7, %f4, %f6, %f5;
	add.f32 	%f8, %f7, 0fCB40007F;
	neg.f32 	%f9, %f8;
	fma.rn.f32 	%f10, %f1, 0fBFB8AA3B, %f9;
	fma.rn.f32 	%f11, %f1, 0fB2A57060, %f10;
	mov.b32 	%r6, %f7;
	shl.b32 	%r7, %r6, 23;
	mov.b32 	%f12, %r7;
	ex2.approx.ftz.f32 	%f13, %f11;
	fma.rn.f32 	%f14, %f13, %f12, 0f3F800000;
	div.rn.f32 	%f2, %f1, %f14;
	// begin inline asm
	{  cvt.rn.bf16.f32 %rs2, %f2;}

	// end inline asm
	add.s64 	%rd7, %rd4, %rd5;
	st.global.u16 	[%rd7], %rs2;
$L__BB6_2:
	ret;

}
	// .globl	silu_inplace_bf16
.visible .entry silu_inplace_bf16(
	.param .u64 .ptr .align 1 silu_inplace_bf16_param_0,
	.param .u32 silu_inplace_bf16_param_1
)
{
	.reg .pred 	%p<2>;
	.reg .b16 	%rs<3>;
	.reg .b32 	%r<8>;
	.reg .b32 	%f<15>;
	.reg .b64 	%rd<5>;

	ld.param.u64 	%rd1, [silu_inplace_bf16_param_0];
	ld.param.u32 	%r2, [silu_inplace_bf16_param_1];
	mov.u32 	%r3, %ctaid.x;
	mov.u32 	%r4, %ntid.x;
	mov.u32 	%r5, %tid.x;
	mad.lo.s32 	%r1, %r3, %r4, %r5;
	setp.ge.s32 	%p1, %r1, %r2;
	@%p1 bra 	$L__BB7_2;
	cvta.to.global.u64 	%rd2, %rd1;
	mul.wide.s32 	%rd3, %r1, 2;
	add.s64 	%rd4, %rd2, %rd3;
	ld.global.u16 	%rs1, [%rd4];
	// begin inline asm
	{ cvt.f32.bf16 %f1, %rs1;}

	// end inline asm
	fma.rn.f32 	%f3, %f1, 0fBBBB989D, 0f3F000000;
	cvt.sat.f32.f32 	%f4, %f3;
	mov.f32 	%f5, 0f4B400001;
	mov.f32 	%f6, 0f437C0000;
	fma.rm.f32 	%f7, %f4, %f6, %f5;
	add.f32 	%f8, %f7, 0fCB40007F;
	neg.f32 	%f9, %f8;
	fma.rn.f32 	%f10, %f1, 0fBFB8AA3B, %f9;
	fma.rn.f32 	%f11, %f1, 0fB2A57060, %f10;
	mov.b32 	%r6, %f7;
	shl.b32 	%r7, %r6, 23;
	mov.b32 	%f12, %r7;
	ex2.approx.ftz.f32 	%f13, %f11;
	fma.rn.f32 	%f14, %f13, %f12, 0f3F800000;
	div.rn.f32 	%f2, %f1, %f14;
	// begin inline asm
	{  cvt.rn.bf16.f32 %rs2, %f2;}

	// end inline asm
	st.global.u16 	[%rd4], %rs2;
$L__BB7_2:
	ret;

}
	// .globl	silu_mul_bf16
.visible .entry silu_mul_bf16(
	.param .u64 .ptr .align 1 silu_mul_bf16_param_0,
	.param .u64 .ptr .align 1 silu_mul_bf16_param_1,
	.param .u64 .ptr .align 1 silu_mul_bf16_param_2,
	.param .u32 silu_mul_bf16_param_3
)
{
	.reg .pred 	%p<2>;
	.reg .b16 	%rs<4>;
	.reg .b32 	%r<8>;
	.reg .b32 	%f<17>;
	.reg .b64 	%rd<11>;

	ld.param.u64 	%rd1, [silu_mul_bf16_param_0];
	ld.param.u64 	%rd2, [silu_mul_bf16_param_1];
	ld.param.u64 	%rd3, [silu_mul_bf16_param_2];
	ld.param.u32 	%r2, [silu_mul_bf16_param_3];
	mov.u32 	%r3, %ctaid.x;
	mov.u32 	%r4, %ntid.x;
	mov.u32 	%r5, %tid.x;
	mad.lo.s32 	%r1, %r3, %r4, %r5;
	setp.ge.s32 	%p1, %r1, %r2;
	@%p1 bra 	$L__BB8_2;
	cvta.to.global.u64 	%rd4, %rd2;
	cvta.to.global.u64 	%rd5, %rd3;
	cvta.to.global.u64 	%rd6, %rd1;
	mul.wide.s32 	%rd7, %r1, 2;
	add.s64 	%rd8, %rd4, %rd7;
	ld.global.nc.u16 	%rs1, [%rd8];
	// begin inline asm
	{ cvt.f32.bf16 %f1, %rs1;}

	// end inline asm
	fma.rn.f32 	%f4, %f1, 0fBBBB989D, 0f3F000000;
	cvt.sat.f32.f32 	%f5, %f4;
	mov.f32 	%f6, 0f4B400001;
	mov.f32 	%f7, 0f437C0000;
	fma.rm.f32 	%f8, %f5, %f7, %f6;
	add.f32 	%f9, %f8, 0fCB40007F;
	neg.f32 	%f10, %f9;
	fma.rn.f32 	%f11, %f1, 0fBFB8AA3B, %f10;
	fma.rn.f32 	%f12, %f1, 0fB2A57060, %f11;
	mov.b32 	%r6, %f8;
	shl.b32 	%r7, %r6, 23;
	mov.b32 	%f13, %r7;
	ex2.approx.ftz.f32 	%f14, %f12;
	fma.rn.f32 	%f15, %f14, %f13, 0f3F800000;
	div.rn.f32 	%f16, %f1, %f15;
	add.s64 	%rd9, %rd5, %rd7;
	ld.global.nc.u16 	%rs2, [%rd9];
	// begin inline asm
	{ cvt.f32.bf16 %f2, %rs2;}

	// end inline asm
	mul.f32 	%f3, %f2, %f16;
	// begin inline asm
	{  cvt.rn.bf16.f32 %rs3, %f3;}

	// end inline asm
	add.s64 	%rd10, %rd6, %rd7;
	st.global.u16 	[%rd10], %rs3;
$L__BB8_2:
	ret;

}


// ===== COMPILED SASS (sm_100) =====

	.target	sm_100

	.elftype	@"ET_EXEC"


//--------------------- .note.nv.tkinfo           --------------------------
	.section	.note.nv.tkinfo,"",@"SHT_NOTE"
	.sectionflags	@"SHF_NOTE_NV_TKINFO"
	.tkinfo
        /*0018*/ 	.word	0x00000002
        /*0030*/ 	.string	""
        /*0030*/ 	.string	"ptxas"
        /*0030*/ 	.string	"Cuda compilation tools, release 13.0, V13.0.88"
        /*0030*/ 	.string	"Build cuda_13.0.r13.0/compiler.36424714_0"
        /*0030*/ 	.string	"-arch sm_100 -m 64 "



//--------------------- .note.nv.cuinfo           --------------------------
	.section	.note.nv.cuinfo,"",@"SHT_NOTE"
	.sectionflags	@"SHF_NOTE_NV_CUINFO"
        /*0018*/ 	.short	0x0002
        /*001a*/ 	.short	0x0064
        /*001c*/ 	.short	0x0082
	.zero		2


//--------------------- .nv.info                  --------------------------
	.section	.nv.info,"",@"SHT_CUDA_INFO"
	.align	4


	//----- nvinfo : EIATTR_REGCOUNT
	.align		4
        /*0000*/ 	.byte	0x04, 0x2f
        /*0002*/ 	.short	(.L_1 - .L_0)
	.align		4
.L_0:
        /*0004*/ 	.word	index@(silu_f32)
        /*0008*/ 	.word	0x00000010


	//----- nvinfo : EIATTR_FRAME_SIZE
	.align		4
.L_1:
        /*000c*/ 	.byte	0x04, 0x11
        /*000e*/ 	.short	(.L_3 - .L_2)
	.align		4
.L_2:
        /*0010*/ 	.word	index@($__internal_8_$__cuda_sm3x_div_rn_noftz_f32_slowpath)
        /*0014*/ 	.word	0x00000000


	//----- nvinfo : EIATTR_FRAME_SIZE
	.align		4
.L_3:
        /*0018*/ 	.byte	0x04, 0x11
        /*001a*/ 	.short	(.L_5 - .L_4)
	.align		4
.L_4:
        /*001c*/ 	.word	index@(silu_f32)
        /*0020*/ 	.word	0x00000000


	//----- nvinfo : EIATTR_REGCOUNT
	.align		4
.L_5:
        /*0024*/ 	.byte	0x04, 0x2f
        /*0026*/ 	.short	(.L_7 - .L_6)
	.align		4
.L_6:
        /*0028*/ 	.word	index@(silu_inplace_f32)
        /*002c*/ 	.word	0x00000010


	//----- nvinfo : EIATTR_FRAME_SIZE
	.align		4
.L_7:
        /*0030*/ 	.byte	0x04, 0x11
        /*0032*/ 	.short	(.L_9 - .L_8)
	.align		4
.L_8:
        /*0034*/ 	.word	index@($__internal_7_$__cuda_sm3x_div_rn_noftz_f32_slowpath)
        /*0038*/ 	.word	0x00000000


	//----- nvinfo : EIATTR_FRAME_SIZE
	.align		4
.L_9:
        /*003c*/ 	.byte	0x04, 0x11
        /*003e*/ 	.short	(.L_11 - .L_10)
	.align		4
.L_10:
        /*0040*/ 	.word	index@(silu_inplace_f32)
        /*0044*/ 	.word	0x00000000


	//----- nvinfo : EIATTR_REGCOUNT
	.align		4
.L_11:
        /*0048*/ 	.byte	0x04, 0x2f
        /*004a*/ 	.short	(.L_13 - .L_12)
	.align		4
.L_12:
        /*004c*/ 	.word	index@(silu_mul_f32)
        /*0050*/ 	.word	0x00000010


	//----- nvinfo : EIATTR_FRAME_SIZE
	.align		4
.L_13:
        /*0054*/ 	.byte	0x04, 0x11
        /*0056*/ 	.short	(.L_15 - .L_14)
	.align		4
.L_14:
        /*0058*/ 	.word	index@($__internal_6_$__cuda_sm3x_div_rn_noftz_f32_slowpath)
        /*005c*/ 	.word	0x00000000


	//----- nvinfo : EIATTR_FRAME_SIZE
	.align		4
.L_15:
        /*0060*/ 	.byte	0x04, 0x11
        /*0062*/ 	.short	(.L_17 - .L_16)
	.align		4
.L_16:
        /*0064*/ 	.word	index@(silu_mul_f32)
        /*0068*/ 	.word	0x00000000


	//----- nvinfo : EIATTR_REGCOUNT
	.align		4
.L_17:
        /*006c*/ 	.byte	0x04, 0x2f
        /*006e*/ 	.short	(.L_19 - .L_18)
	.align		4
.L_18:
        /*0070*/ 	.word	index@(silu_f16)
        /*0074*/ 	.word	0x00000010


	//----- nvinfo : EIATTR_FRAME_SIZE
	.align		4
.L_19:
        /*0078*/ 	.byte	0x04, 0x11
        /*007a*/ 	.short	(.L_21 - .L_20)
	.align		4
.L_20:
        /*007c*/ 	.word	index@($__internal_5_$__cuda_sm3x_div_rn_noftz_f32_slowpath)
        /*0080*/ 	.word	0x00000000


	//----- nvinfo : EIATTR_FRAME_SIZE
	.align		4
.L_21:
        /*0084*/ 	.byte	0x04, 0x11
        /*0086*/ 	.short	(.L_23 - .L_22)
	.align		4
.L_22:
        /*0088*/ 	.word	index@(silu_f16)
        /*008c*/ 	.word	0x00000000


	//----- nvinfo : EIATTR_REGCOUNT
	.align		4
.L_23:
        /*0090*/ 	.byte	0x04, 0x2f
        /*0092*/ 	.short	(.L_25 - .L_24)
	.align		4
.L_24:
        /*0094*/ 	.word	index@(silu_inplace_f16)
        /*0098*/ 	.word	0x00000010


	//----- nvinfo : EIATTR_FRAME_SIZE
	.align		4
.L_25:
        /*009c*/ 	.byte	0x04, 0x11
        /*009e*/ 	.short	(.L_27 - .L_26)
	.align		4
.L_26:
        /*00a0*/ 	.word	index@($__internal_4_$__cuda_sm3x_div_rn_noftz_f32_slowpath)
        /*00a4*/ 	.word	0x00000000


	//----- nvinfo : EIATTR_FRAME_SIZE
	.align		4
.L_27:
        /*00a8*/ 	.byte	0x04, 0x11
        /*00aa*/ 	.short	(.L_29 - .L_28)
	.align		4
.L_28:
        /*00ac*/ 	.word	index@(silu_inplace_f16)
        /*00b0*/ 	.word	0x00000000


	//----- nvinfo : EIATTR_REGCOUNT
	.align		4
.L_29:
        /*00b4*/ 	.byte	0x04, 0x2f
        /*00b6*/ 	.short	(.L_31 - .L_30)
	.align		4
.L_30:
        /*00b8*/ 	.word	index@(silu_mul_f16)
        /*00bc*/ 	.word	0x00000010


	//----- nvinfo : EIATTR_FRAME_SIZE
	.align		4
.L_31:
        /*00c0*/ 	.byte	0x04, 0x11
        /*00c2*/ 	.short	(.L_33 - .L_32)
	.align		4
.L_32:
        /*00c4*/ 	.word	index@($__internal_3_$__cuda_sm3x_div_rn_noftz_f32_slowpath)
        /*00c8*/ 	.word	0x00000000


	//----- nvinfo : EIATTR_FRAME_SIZE
	.align		4
.L_33:
        /*00cc*/ 	.byte	0x04, 0x11
        /*00ce*/ 	.short	(.L_35 - .L_34)
	.align		4
.L_34:
        /*00d0*/ 	.word	index@(silu_mul_f16)
        /*00d4*/ 	.word	0x00000000


	//----- nvinfo : EIATTR_REGCOUNT
	.align		4
.L_35:
        /*00d8*/ 	.byte	0x04, 0x2f
        /*00da*/ 	.short	(.L_37 - .L_36)
	.align		4
.L_36:
        /*00dc*/ 	.word	index@(silu_bf16)
        /*00e0*/ 	.word	0x00000010


	//----- nvinfo : EIATTR_FRAME_SIZE
	.align		4
.L_37:
        /*00e4*/ 	.byte	0x04, 0x11
        /*00e6*/ 	.short	(.L_39 - .L_38)
	.align		4
.L_38:
        /*00e8*/ 	.word	index@($__internal_2_$__cuda_sm3x_div_rn_noftz_f32_slowpath)
        /*00ec*/ 	.word	0x00000000


	//----- nvinfo : EIATTR_FRAME_SIZE
	.align		4
.L_39:
        /*00f0*/ 	.byte	0x04, 0x11
        /*00f2*/ 	.short	(.L_41 - .L_40)
	.align		4
.L_40:
        /*00f4*/ 	.word	index@(silu_bf16)
        /*00f8*/ 	.word	0x00000000


	//----- nvinfo : EIATTR_REGCOUNT
	.align		4
.L_41:
        /*00fc*/ 	.byte	0x04, 0x2f
        /*00fe*/ 	.short	(.L_43 - .L_42)
	.align		4
.L_42:
        /*0100*/ 	.word	index@(silu_inplace_bf16)
        /*0104*/ 	.word	0x00000010


	//----- nvinfo : EIATTR_FRAME_SIZE
	.align		4
.L_43:
        /*0108*/ 	.byte	0x04, 0x11
        /*010a*/ 	.short	(.L_45 - .L_44)
	.align		4
.L_44:
        /*010c*/ 	.word	index@($__internal_1_$__cuda_sm3x_div_rn_noftz_f32_slowpath)
        /*0110*/ 	.word	0x00000000


	//----- nvinfo : EIATTR_FRAME_SIZE
	.align		4
.L_45:
        /*0114*/ 	.byte	0x04, 0x11
        /*0116*/ 	.short	(.L_47 - .L_46)
	.align		4
.L_46:
        /*0118*/ 	.word	index@(silu_inplace_bf16)
        /*011c*/ 	.word	0x00000000


	//----- nvinfo : EIATTR_REGCOUNT
	.align		4
.L_47:
        /*0120*/ 	.byte	0x04, 0x2f
        /*0122*/ 	.short	(.L_49 - .L_48)
	.align		4
.L_48:
        /*0124*/ 	.word	index@(silu_mul_bf16)
        /*0128*/ 	.word	0x00000010


	//----- nvinfo : EIATTR_FRAME_SIZE
	.align		4
.L_49:
        /*012c*/ 	.byte	0x04, 0x11
        /*012e*/ 	.short	(.L_51 - .L_50)
	.align		4
.L_50:
        /*0130*/ 	.word	index@($__internal_0_$__cuda_sm3x_div_rn_noftz_f32_slowpath)
        /*0134*/ 	.word	0x00000000


	//----- nvinfo : EIATTR_FRAME_SIZE
	.align		4
.L_51:
        /*0138*/ 	.byte	0x04, 0x11
        /*013a*/ 	.short	(.L_53 - .L_52)
	.align		4
.L_52:
        /*013c*/ 	.word	index@(silu_mul_bf16)
        /*0140*/ 	.word	0x00000000


	//----- nvinfo : EIATTR_MIN_STACK_SIZE
	.align		4
.L_53:
        /*0144*/ 	.byte	0x04, 0x12
        /*0146*/ 	.short	(.L_55 - .L_54)
	.align		4
.L_54:
        /*0148*/ 	.word	index@(silu_mul_bf16)
        /*014c*/ 	.word	0x00000000


	//----- nvinfo : EIATTR_MIN_STACK_SIZE
	.align		4
.L_55:
        /*0150*/ 	.byte	0x04, 0x12
        /*0152*/ 	.short	(.L_57 - .L_56)
	.align		4
.L_56:
        /*0154*/ 	.word	index@(silu_inplace_bf16)
        /*0158*/ 	.word	0x00000000


	//----- nvinfo : EIATTR_MIN_STACK_SIZE
	.align		4
.L_57:
        /*015c*/ 	.byte	0x04, 0x12
        /*015e*/ 	.short	(.L_59 - .L_58)
	.align		4
.L_58:
        /*0160*/ 	.word	index@(silu_bf16)
        /*0164*/ 	.word	0x00000000


	//----- nvinfo : EIATTR_MIN_STACK_SIZE
	.align		4
.L_59:
        /*0168*/ 	.byte	0x04, 0x12
        /*016a*/ 	.short	(.L_61 - .L_60)
	.align		4
.L_60:
        /*016c*/ 	.word	index@(silu_mul_f16)
        /*0170*/ 	.word	0x00000000


	//----- nvinfo : EIATTR_MIN_STACK_SIZE
	.align		4
.L_61:
        /*0174*/ 	.byte	0x04, 0x12
        /*0176*/ 	.short	(.L_63 - .L_62)
	.align		4
.L_62:
        /*0178*/ 	.word	index@(silu_inplace_f16)
        /*017c*/ 	.word	0x00000000


	//----- nvinfo : EIATTR_MIN_STACK_SIZE
	.align		4
.L_63:
        /*0180*/ 	.byte	0x04, 0x12
        /*0182*/ 	.short	(.L_65 - .L_64)
	.align		4
.L_64:
        /*0184*/ 	.word	index@(silu_f16)
        /*0188*/ 	.word	0x00000000


	//----- nvinfo : EIATTR_MIN_STACK_SIZE
	.align		4
.L_65:
        /*018c*/ 	.byte	0x04, 0x12
        /*018e*/ 	.short	(.L_67 - .L_66)
	.align		4
.L_66:
        /*0190*/ 	.word	index@(silu_mul_f32)
        /*0194*/ 	.word	0x00000000


	//----- nvinfo : EIATTR_MIN_STACK_SIZE
	.align		4
.L_67:
        /*0198*/ 	.byte	0x04, 0x12
        /*019a*/ 	.short	(.L_69 - .L_68)
	.align		4
.L_68:
        /*019c*/ 	.word	index@(silu_inplace_f32)
        /*01a0*/ 	.word	0x00000000


	//----- nvinfo : EIATTR_MIN_STACK_SIZE
	.align		4
.L_69:
        /*01a4*/ 	.byte	0x04, 0x12
        /*01a6*/ 	.short	(.L_71 - .L_70)
	.align		4
.L_70:
        /*01a8*/ 	.word	index@(silu_f32)
        /*01ac*/ 	.word	0x00000000
.L_71:


//--------------------- .nv.compat                --------------------------
	.section	.nv.compat,"",@"SHT_CUDA_COMPAT_INFO"
	.align	4
        /*0000*/ 	.byte	0x02, 0x09, 0x00, 0x00, 0x02, 0x02, 0x01, 0x00, 0x02, 0x05, 0x05, 0x00, 0x03, 0x07, 0x01, 0x01
        /*0010*/ 	.byte	0x02, 0x03, 0x00, 0x00, 0x02, 0x06, 0x01, 0x00, 0x04, 0x0b, 0x08, 0x00, 0x01, 0x00, 0x00, 0x00
        /*0020*/ 	.byte	0x00, 0x00, 0x00, 0x00


//--------------------- .nv.info.silu_mul_bf16    --------------------------
	.section	.nv.info.silu_mul_bf16,"",@"SHT_CUDA_INFO"
	.sectionflags	@""
	.align	4


	//----- nvinfo : EIATTR_CUDA_API_VERSION
	.align		4
        /*0000*/ 	.byte	0x04, 0x37
        /*0002*/ 	.short	(.L_73 - .L_72)
.L_72:
        /*0004*/ 	.word	0x00000082


	//----- nvinfo : EIATTR_KPARAM_INFO
	.align		4
.L_73:
        /*0008*/ 	.byte	0x04, 0x17
        /*000a*/ 	.short	(.L_75 - .L_74)
.L_74:
        /*000c*/ 	.word	0x00000000
        /*0010*/ 	.short	0x0003
        /*0012*/ 	.short	0x0018
        /*0014*/ 	.byte	0x00, 0xf0, 0x11, 0x00


	//----- nvinfo : EIATTR_KPARAM_INFO
	.align		4
.L_75:
        /*0018*/ 	.byte	0x04, 0x17
        /*001a*/ 	.short	(.L_77 - .L_76)
.L_76:
        /*001c*/ 	.word	0x00000000
        /*0020*/ 	.short	0x0002
        /*0022*/ 	.short	0x0010
        /*0024*/ 	.byte	0x00, 0xf5, 0x21, 0x00


	//----- nvinfo : EIATTR_KPARAM_INFO
	.align		4
.L_77:
        /*0028*/ 	.byte	0x04, 0x17
        /*002a*/ 	.short	(.L_79 - .L_78)
.L_78:
        /*002c*/ 	.word	0x00000000
        /*0030*/ 	.short	0x0001
        /*0032*/ 	.short	0x0008
        /*0034*/ 	.byte	0x00, 0xf5, 0x21, 0x00


	//----- nvinfo : EIATTR_KPARAM_INFO
	.align		4
.L_79:
        /*0038*/ 	.byte	0x04, 0x17
        /*003a*/ 	.short	(.L_81 - .L_80)
.L_80:
        /*003c*/ 	.word	0x00000000
        /*0040*/ 	.short	0x0000
        /*0042*/ 	.short	0x0000
        /*0044*/ 	.byte	0x00, 0xf5, 0x21, 0x00


	//----- nvinfo : EIATTR_SPARSE_MMA_MASK
	.align		4
.L_81:
        /*0048*/ 	.byte	0x03, 0x50
        /*004a*/ 	.short	0x0000


	//----- nvinfo : EIATTR_MAXREG_COUNT
	.align		4
        /*004c*/ 	.byte	0x03, 0x1b
        /*004e*/ 	.short	0x00ff


	//----- nvinfo : EIATTR_MERCURY_ISA_VERSION
	.align		4
        /*0050*/ 	.byte	0x03, 0x5f
        /*0052*/ 	.short	0x0101


	//----- nvinfo : EIATTR_VRC_CTA_INIT_COUNT
	.align		4
        /*0054*/ 	.byte	0x02, 0x4a
	.zero		1
	.zero		1


	//----- nvinfo : EIATTR_EXIT_INSTR_OFFSETS
	.align		4
        /*0058*/ 	.byte	0x04, 0x1c
        /*005a*/ 	.short	(.L_83 - .L_82)


	//   ....[0]....
.L_82:
        /*005c*/ 	.word	0x00000070


	//   ....[1]....
        /*0060*/ 	.word	0x000002d0


	//----- nvinfo : EIATTR_CRS_STACK_SIZE
	.align		4
.L_83:
        /*0064*/ 	.byte	0x04, 0x1e
        /*0066*/ 	.short	(.L_85 - .L_84)
.L_84:
        /*0068*/ 	.word	0x00000000


	//----- nvinfo : EIATTR_CBANK_PARAM_SIZE
	.align		4
.L_85:
        /*006c*/ 	.byte	0x03, 0x19
        /*006e*/ 	.short	0x001c


	//----- nvinfo : EIATTR_PARAM_CBANK
	.align		4
        /*0070*/ 	.byte	0x04, 0x0a
        /*0072*/ 	.short	(.L_87 - .L_86)
	.align		4
.L_86:
        /*0074*/ 	.word	index@(.nv.constant0.silu_mul_bf16)
        /*0078*/ 	.short	0x0380
        /*007a*/ 	.short	0x001c


	//----- nvinfo : EIATTR_SW_WAR
	.align		4
.L_87:
        /*007c*/ 	.byte	0x04, 0x36
        /*007e*/ 	.short	(.L_89 - .L_88)
.L_88:
        /*0080*/ 	.word	0x00000008
.L_89:


//--------------------- .nv.info.silu_inplace_bf16 --------------------------
	.section	.nv.info.silu_inplace_bf16,"",@"SHT_CUDA_INFO"
	.sectionflags	@""
	.align	4


	//----- nvinfo : EIATTR_CUDA_API_VERSION
	.align		4
        /*0000*/ 	.byte	0x04, 0x37
        /*0002*/ 	.short	(.L_91 - .L_90)
.L_90:
        /*0004*/ 	.word	0x00000082


	//----- nvinfo : EIATTR_KPARAM_INFO
	.align		4
.L_91:
        /*0008*/ 	.byte	0x04, 0x17
        /*000a*/ 	.short	(.L_93 - .L_92)
.L_92:
        /*000c*/ 	.word	0x00000000
        /*0010*/ 	.short	0x0001
        /*0012*/ 	.short	0x0008
        /*0014*/ 	.byte	0x00, 0xf0, 0x11, 0x00


	//----- nvinfo : EIATTR_KPARAM_INFO
	.align		4
.L_93:
        /*0018*/ 	.byte	0x04, 0x17
        /*001a*/ 	.short	(.L_95 - .L_94)
.L_94:
        /*001c*/ 	.word	0x00000000
        /*0020*/ 	.short	0x0000
        /*0022*/ 	.short	0x0000
        /*0024*/ 	.byte	0x00, 0xf5, 0x21, 0x00


	//----- nvinfo : EIATTR_SPARSE_MMA_MASK
	.align		4
.L_95:
        /*0028*/ 	.byte	0x03, 0x50
        /*002a*/ 	.short	0x0000


	//----- nvinfo : EIATTR_MAXREG_COUNT
	.align		4
        /*002c*/ 	.byte	0x03, 0x1b
        /*002e*/ 	.short	0x00ff


	//----- nvinfo : EIATTR_MERCURY_ISA_VERSION
	.align		4
        /*0030*/ 	.byte	0x03, 0x5f
        /*0032*/ 	.short	0x0101


	//----- nvinfo : EIATTR_VRC_CTA_INIT_COUNT
	.align		4
        /*0034*/ 	.byte	0x02, 0x4a
	.zero		1
	.zero		1


	//----- nvinfo : EIATTR_EXIT_INSTR_OFFSETS
	.align		4
        /*0038*/ 	.byte	0x04, 0x1c
        /*003a*/ 	.short	(.L_97 - .L_96)


	//   ....[0]....
.L_96:
        /*003c*/ 	.word	0x00000070


	//   ....[1]....
        /*0040*/ 	.word	0x00000260


	//----- nvinfo : EIATTR_CRS_STACK_SIZE
	.align		4
.L_97:
        /*0044*/ 	.byte	0x04, 0x1e
        /*0046*/ 	.short	(.L_99 - .L_98)
.L_98:
        /*0048*/ 	.word	0x00000000


	//----- nvinfo : EIATTR_CBANK_PARAM_SIZE
	.align		4
.L_99:
        /*004c*/ 	.byte	0x03, 0x19
        /*004e*/ 	.short	0x000c


	//----- nvinfo : EIATTR_PARAM_CBANK
	.align		4
        /*0050*/ 	.byte	0x04, 0x0a
        /*0052*/ 	.short	(.L_101 - .L_100)
	.align		4
.L_100:
        /*0054*/ 	.word	index@(.nv.constant0.silu_inplace_bf16)
        /*0058*/ 	.short	0x0380
        /*005a*/ 	.short	0x000c


	//----- nvinfo : EIATTR_SW_WAR
	.align		4
.L_101:
        /*005c*/ 	.byte	0x04, 0x36
        /*005e*/ 	.short	(.L_103 - .L_102)
.L_102:
        /*0060*/ 	.word	0x00000008
.L_103:


//--------------------- .nv.info.silu_bf16        --------------------------
	.section	.nv.info.silu_bf16,"",@"SHT_CUDA_INFO"
	.sectionflags	@""
	.align	4


	//----- nvinfo : EIATTR_CUDA_API_VERSION
	.align		4
        /*0000*/ 	.byte	0x04, 0x37
        /*0002*/ 	.short	(.L_105 - .L_104)
.L_104:
        /*0004*/ 	.word	0x00000082


	//----- nvinfo : EIATTR_KPARAM_INFO
	.align		4
.L_105:
        /*0008*/ 	.byte	0x04, 0x17
        /*000a*/ 	.short	(.L_107 - .L_106)
.L_106:
        /*000c*/ 	.word	0x00000000
        /*0010*/ 	.short	0x0002
        /*0012*/ 	.short	0x0010
        /*0014*/ 	.byte	0x00, 0xf0, 0x11, 0x00


	//----- nvinfo : EIATTR_KPARAM_INFO
	.align		4
.L_107:
        /*0018*/ 	.byte	0x04, 0x17
        /*001a*/ 	.short	(.L_109 - .L_108)
.L_108:
        /*001c*/ 	.word	0x00000000
        /*0020*/ 	.short	0x0001
        /*0022*/ 	.short	0x0008
        /*0024*/ 	.byte	0x00, 0xf5, 0x21, 0x00


	//----- nvinfo : EIATTR_KPARAM_INFO
	.align		4
.L_109:
        /*0028*/ 	.byte	0x04, 0x17
        /*002a*/ 	.short	(.L_111 - .L_110)
.L_110:
        /*002c*/ 	.word	0x00000000
        /*0030*/ 	.short	0x0000
        /*0032*/ 	.short	0x0000
        /*0034*/ 	.byte	0x00, 0xf5, 0x21, 0x00


	//----- nvinfo : EIATTR_SPARSE_MMA_MASK
	.align		4
.L_111:
        /*0038*/ 	.byte	0x03, 0x50
        /*003a*/ 	.short	0x0000


	//----- nvinfo : EIATTR_MAXREG_COUNT
	.align		4
        /*003c*/ 	.byte	0x03, 0x1b
        /*003e*/ 	.short	0x00ff


	//----- nvinfo : EIATTR_MERCURY_ISA_VERSION
	.align		4
        /*0040*/ 	.byte	0x03, 0x5f
        /*0042*/ 	.short	0x0101


	//----- nvinfo : EIATTR_VRC_CTA_INIT_COUNT
	.align		4
        /*0044*/ 	.byte	0x02, 0x4a
	.zero		1
	.zero		1


	//----- nvinfo : EIATTR_EXIT_INSTR_OFFSETS
	.align		4
        /*0048*/ 	.byte	0x04, 0x1c
        /*004a*/ 	.short	(.L_113 - .L_112)


	//   ....[0]....
.L_112:
        /*004c*/ 	.word	0x00000070


	//   ....[1]....
        /*0050*/ 	.word	0x00000280


	//----- nvinfo : EIATTR_CRS_STACK_SIZE
	.align		4
.L_113:
        /*0054*/ 	.byte	0x04, 0x1e
        /*0056*/ 	.short	(.L_115 - .L_114)
.L_114:
        /*0058*/ 	.word	0x00000000


	//----- nvinfo : EIATTR_CBANK_PARAM_SIZE
	.align		4
.L_115:
        /*005c*/ 	.byte	0x03, 0x19
        /*005e*/ 	.short	0x0014


	//----- nvinfo : EIATTR_PARAM_CBANK
	.align		4
        /*0060*/ 	.byte	0x04, 0x0a
        /*0062*/ 	.short	(.L_117 - .L_116)
	.align		4
.L_116:
        /*0064*/ 	.word	index@(.nv.constant0.silu_bf16)
        /*0068*/ 	.short	0x0380
        /*006a*/ 	.short	0x0014


	//----- nvinfo : EIATTR_SW_WAR
	.align		4
.L_117:
        /*006c*/ 	.byte	0x04, 0x36
        /*006e*/ 	.short	(.L_119 - .L_118)
.L_118:
        /*0070*/ 	.word	0x00000008
.L_119:


//--------------------- .nv.info.silu_mul_f16     --------------------------
	.section	.nv.info.silu_mul_f16,"",@"SHT_CUDA_INFO"
	.sectionflags	@""
	.align	4


	//----- nvinfo : EIATTR_CUDA_API_VERSION
	.align		4
        /*0000*/ 	.byte	0x04, 0x37
        /*0002*/ 	.short	(.L_121 - .L_120)
.L_120:
        /*0004*/ 	.word	0x00000082


	//----- nvinfo : EIATTR_KPARAM_INFO
	.align		4
.L_121:
        /*0008*/ 	.byte	0x04, 0x17
        /*000a*/ 	.short	(.L_123 - .L_122)
.L_122:
        /*000c*/ 	.word	0x00000000
        /*0010*/ 	.short	0x0003
        /*0012*/ 	.short	0x0018
        /*0014*/ 	.byte	0x00, 0xf0, 0x11, 0x00


	//----- nvinfo : EIATTR_KPARAM_INFO
	.align		4
.L_123:
        /*0018*/ 	.byte	0x04, 0x17
        /*001a*/ 	.short	(.L_125 - .L_124)
.L_124:
        /*001c*/ 	.word	0x00000000
        /*0020*/ 	.short	0x0002
        /*0022*/ 	.short	0x0010
        /*0024*/ 	.byte	0x00, 0xf5, 0x21, 0x00


	//----- nvinfo : EIATTR_KPARAM_INFO
	.align		4
.L_125:
        /*0028*/ 	.byte	0x04, 0x17
        /*002a*/ 	.short	(.L_127 - .L_126)
.L_126:
        /*002c*/ 	.word	0x00000000
        /*0030*/ 	.short	0x0001
        /*0032*/ 	.short	0x0008
        /*0034*/ 	.byte	0x00, 0xf5, 0x21, 0x00


	//----- nvinfo : EIATTR_KPARAM_INFO
	.align		4
.L_127:
        /*0038*/ 	.byte	0x04, 0x17
        /*003a*/ 	.short	(.L_129 - .L_128)
.L_128:
        /*003c*/ 	.word	0x00000000
        /*0040*/ 	.short	0x0000
        /*0042*/ 	.short	0x0000
        /*0044*/ 	.byte	0x00, 0xf5, 0x21, 0x00


	//----- nvinfo : EIATTR_SPARSE_MMA_MASK
	.align		4
.L_129:
        /*0048*/ 	.byte	0x03, 0x50
        /*004a*/ 	.short	0x0000


	//----- nvinfo : EIATTR_MAXREG_COUNT
	.align		4
        /*004c*/ 	.byte	0x03, 0x1b
        /*004e*/ 	.short	0x00ff


	//----- nvinfo : EIATTR_MERCURY_ISA_VERSION
	.align		4
        /*0050*/ 	.byte	0x03, 0x5f
        /*0052*/ 	.short	0x0101


	//----- nvinfo : EIATTR_VRC_CTA_INIT_COUNT
	.align		4
        /*0054*/ 	.byte	0x02, 0x4a
	.zero		1
	.zero		1


	//----- nvinfo : EIATTR_EXIT_INSTR_OFFSETS
	.align		4
        /*0058*/ 	.byte	0x04, 0x1c
        /*005a*/ 	.short	(.L_131 - .L_130)


	//   ....[0]....
.L_130:
        /*005c*/ 	.word	0x00000070


	//   ....[1]....
        /*0060*/ 	.word	0x000002d0


	//----- nvinfo : EIATTR_CRS_STACK_SIZE
	.align		4
.L_131:
        /*0064*/ 	.byte	0x04, 0x1e
        /*0066*/ 	.short	(.L_133 - .L_132)
.L_132:
        /*0068*/ 	.word	0x00000000


	//----- nvinfo : EIATTR_CBANK_PARAM_SIZE
	.align		4
.L_133:
        /*006c*/ 	.byte	0x03, 0x19
        /*006e*/ 	.short	0x001c


	//----- nvinfo : EIATTR_PARAM_CBANK
	.align		4
        /*0070*/ 	.byte	0x04, 0x0a
        /*0072*/ 	.short	(.L_135 - .L_134)
	.align		4
.L_134:
        /*0074*/ 	.word	index@(.nv.constant0.silu_mul_f16)
        /*0078*/ 	.short	0x0380
        /*007a*/ 	.short	0x001c


	//----- nvinfo : EIATTR_SW_WAR
	.align		4
.L_135:
        /*007c*/ 	.byte	0x04, 0x36
        /*007e*/ 	.short	(.L_137 - .L_136)
.L_136:
        /*0080*/ 	.word	0x00000008
.L_137:


//--------------------- .nv.info.silu_inplace_f16 --------------------------
	.section	.nv.info.silu_inplace_f16,"",@"SHT_CUDA_INFO"
	.sectionflags	@""
	.align	4


	//----- nvinfo : EIATTR_CUDA_API_VERSION
	.align		4
        /*0000*/ 	.byte	0x04, 0x37
        /*0002*/ 	.short	(.L_139 - .L_138)
.L_138:
        /*0004*/ 	.word	0x00000082


	//----- nvinfo : EIATTR_KPARAM_INFO
	.align		4
.L_139:
        /*0008*/ 	.byte	0x04, 0x17
        /*000a*/ 	.short	(.L_141 - .L_140)
.L_140:
        /*000c*/ 	.word	0x00000000
        /*0010*/ 	.short	0x0001
        /*0012*/ 	.short	0x0008
        /*0014*/ 	.byte	0x00, 0xf0, 0x11, 0x00


	//----- nvinfo : EIATTR_KPARAM_INFO
	.align		4
.L_141:
        /*0018*/ 	.byte	0x04, 0x17
        /*001a*/ 	.short	(.L_143 - .L_142)
.L_142:
        /*001c*/ 	.word	0x00000000
        /*0020*/ 	.short	0x0000
        /*0022*/ 	.short	0x0000
        /*0024*/ 	.byte	0x00, 0xf5, 0x21, 0x00


	//----- nvinfo : EIATTR_SPARSE_MMA_MASK
	.align		4
.L_143:
        /*0028*/ 	.byte	0x03, 0x50
        /*002a*/ 	.short	0x0000


	//----- nvinfo : EIATTR_MAXREG_COUNT
	.align		4
        /*002c*/ 	.byte	0x03, 0x1b
        /*002e*/ 	.short	0x00ff


	//----- nvinfo : EIATTR_MERCURY_ISA_VERSION
	.align		4
        /*0030*/ 	.byte	0x03, 0x5f
        /*0032*/ 	.short	0x0101


	//----- nvinfo : EIATTR_VRC_CTA_INIT_COUNT
	.align		4
        /*0034*/ 	.byte	0x02, 0x4a
	.zero		1
	.zero		1


	//----- nvinfo : EIATTR_EXIT_INSTR_OFFSETS
	.align		4
        /*0038*/ 	.byte	0x04, 0x1c
        /*003a*/ 	.short	(.L_145 - .L_144)


	//   ....[0]....
.L_144:
        /*003c*/ 	.word	0x00000070


	//   ....[1]....
        /*0040*/ 	.word	0x00000260


	//----- nvinfo : EIATTR_CRS_STACK_SIZE
	.align		4
.L_145:
        /*0044*/ 	.byte	0x04, 0x1e
        /*0046*/ 	.short	(.L_147 - .L_146)
.L_146:
        /*0048*/ 	.word	0x00000000


	//----- nvinfo : EIATTR_CBANK_PARAM_SIZE
	.align		4
.L_147:
        /*004c*/ 	.byte	0x03, 0x19
        /*004e*/ 	.short	0x000c


	//----- nvinfo : EIATTR_PARAM_CBANK
	.align		4
        /*0050*/ 	.byte	0x04, 0x0a
        /*0052*/ 	.short	(.L_149 - .L_148)
	.align		4
.L_148:
        /*0054*/ 	.word	index@(.nv.constant0.silu_inplace_f16)
        /*0058*/ 	.short	0x0380
        /*005a*/ 	.short	0x000c


	//----- nvinfo : EIATTR_SW_WAR
	.align		4
.L_149:
        /*005c*/ 	.byte	0x04, 0x36
        /*005e*/ 	.short	(.L_151 - .L_150)
.L_150:
        /*0060*/ 	.word	0x00000008
.L_151:


//--------------------- .nv.info.silu_f16         --------------------------
	.section	.nv.info.silu_f16,"",@"SHT_CUDA_INFO"
	.sectionflags	@""
	.align	4


	//----- nvinfo : EIATTR_CUDA_API_VERSION
	.align		4
        /*0000*/ 	.byte	0x04, 0x37
        /*0002*/ 	.short	(.L_153 - .L_152)
.L_152:
        /*0004*/ 	.word	0x00000082


	//----- nvinfo : EIATTR_KPARAM_INFO
	.align		4
.L_153:
        /*0008*/ 	.byte	0x04, 0x17
        /*000a*/ 	.short	(.L_155 - .L_154)
.L_154:
        /*000c*/ 	.word	0x00000000
        /*0010*/ 	.short	0x0002
        /*0012*/ 	.short	0x0010
        /*0014*/ 	.byte	0x00, 0xf0, 0x11, 0x00


	//----- nvinfo : EIATTR_KPARAM_INFO
	.align		4
.L_155:
        /*0018*/ 	.byte	0x04, 0x17
        /*001a*/ 	.short	(.L_157 - .L_156)
.L_156:
        /*001c*/ 	.word	0x00000000
        /*0020*/ 	.short	0x0001
        /*0022*/ 	.short	0x0008
        /*0024*/ 	.byte	0x00, 0xf5, 0x21, 0x00


	//----- nvinfo : EIATTR_KPARAM_INFO
	.align		4
.L_157:
        /*0028*/ 	.byte	0x04, 0x17
        /*002a*/ 	.short	(.L_159 - .L_158)
.L_158:
        /*002c*/ 	.word	0x00000000
        /*0030*/ 	.short	0x0000
        /*0032*/ 	.short	0x0000
        /*0034*/ 	.byte	0x00, 0xf5, 0x21, 0x00


	//----- nvinfo : EIATTR_SPARSE_MMA_MASK
	.align		4
.L_159:
        /*0038*/ 	.byte	0x03, 0x50
        /*003a*/ 	.short	0x0000


	//----- nvinfo : EIATTR_MAXREG_COUNT
	.align		4
        /*003c*/ 	.byte	0x03, 0x1b
        /*003e*/ 	.short	0x00ff


	//----- nvinfo : EIATTR_MERCURY_ISA_VERSION
	.align		4
        /*0040*/ 	.byte	0x03, 0x5f
        /*0042*/ 	.short	0x0101


	//----- nvinfo : EIATTR_VRC_CTA_INIT_COUNT
	.align		4
        /*0044*/ 	.byte	0x02, 0x4a
	.zero		1
	.zero		1


	//----- nvinfo : EIATTR_EXIT_INSTR_OFFSETS
	.align		4
        /*0048*/ 	.byte	0x04, 0x1c
        /*004a*/ 	.short	(.L_161 - .L_160)


	//   ....[0]....
.L_160:
        /*004c*/ 	.word	0x00000070


	//   ....[1]....
        /*0050*/ 	.word	0x00000280


	//----- nvinfo : EIATTR_CRS_STACK_SIZE
	.align		4
.L_161:
        /*0054*/ 	.byte	0x04, 0x1e
        /*0056*/ 	.short	(.L_163 - .L_162)
.L_162:
        /*0058*/ 	.word	0x00000000


	//----- nvinfo : EIATTR_CBANK_PARAM_SIZE
	.align		4
.L_163:
        /*005c*/ 	.byte	0x03, 0x19
        /*005e*/ 	.short	0x0014


	//----- nvinfo : EIATTR_PARAM_CBANK
	.align		4
        /*0060*/ 	.byte	0x04, 0x0a
        /*0062*/ 	.short	(.L_165 - .L_164)
	.align		4
.L_164:
        /*0064*/ 	.word	index@(.nv.constant0.silu_f16)
        /*0068*/ 	.short	0x0380
        /*006a*/ 	.short	0x0014


	//----- nvinfo : EIATTR_SW_WAR
	.align		4
.L_165:
        /*006c*/ 	.byte	0x04, 0x36
        /*006e*/ 	.short	(.L_167 - .L_166)
.L_166:
        /*0070*/ 	.word	0x00000008
.L_167:


//--------------------- .nv.info.silu_mul_f32     --------------------------
	.section	.nv.info.silu_mul_f32,"",@"SHT_CUDA_INFO"
	.sectionflags	@""
	.align	4


	//----- nvinfo : EIATTR_CUDA_API_VERSION
	.align		4
        /*0000*/ 	.byte	0x04, 0x37
        /*0002*/ 	.short	(.L_169 - .L_168)
.L_168:
        /*0004*/ 	.word	0x00000082


	//----- nvinfo : EIATTR_KPARAM_INFO
	.align		4
.L_169:
        /*0008*/ 	.byte	0x04, 0x17
        /*000a*/ 	.short	(.L_171 - .L_170)
.L_170:
        /*000c*/ 	.word	0x00000000
        /*0010*/ 	.short	0x0003
        /*0012*/ 	.short	0x0018
        /*0014*/ 	.byte	0x00, 0xf0, 0x11, 0x00


	//----- nvinfo : EIATTR_KPARAM_INFO
	.align		4
.L_171:
        /*0018*/ 	.byte	0x04, 0x17
        /*001a*/ 	.short	(.L_173 - .L_172)
.L_172:
        /*001c*/ 	.word	0x00000000
        /*0020*/ 	.short	0x0002
        /*0022*/ 	.short	0x0010
        /*0024*/ 	.byte	0x00, 0xf5, 0x21, 0x00


	//----- nvinfo : EIATTR_KPARAM_INFO
	.align		4
.L_173:
        /*0028*/ 	.byte	0x04, 0x17
        /*002a*/ 	.short	(.L_175 - .L_174)
.L_174:
        /*002c*/ 	.word	0x00000000
        /*0030*/ 	.short	0x0001
        /*0032*/ 	.short	0x0008
        /*0034*/ 	.byte	0x00, 0xf5, 0x21, 0x00


	//----- nvinfo : EIATTR_KPARAM_INFO
	.align		4
.L_175:
        /*0038*/ 	.byte	0x04, 0x17
        /*003a*/ 	.short	(.L_177 - .L_176)
.L_176:
        /*003c*/ 	.word	0x00000000
        /*0040*/ 	.short	0x0000
        /*0042*/ 	.short	0x0000
        /*0044*/ 	.byte	0x00, 0xf5, 0x21, 0x00


	//----- nvinfo : EIATTR_SPARSE_MMA_MASK
	.align		4
.L_177:
        /*0048*/ 	.byte	0x03, 0x50
        /*004a*/ 	.short	0x0000


	//----- nvinfo : EIATTR_MAXREG_COUNT
	.align		4
        /*004c*/ 	.byte	0x03, 0x1b
        /*004e*/ 	.short	0x00ff


	//----- nvinfo : EIATTR_MERCURY_ISA_VERSION
	.align		4
        /*0050*/ 	.byte	0x03, 0x5f
        /*0052*/ 	.short	0x0101


	//----- nvinfo : EIATTR_VRC_CTA_INIT_COUNT
	.align		4
        /*0054*/ 	.byte	0x02, 0x4a
	.zero		1
	.zero		1


	//----- nvinfo : EIATTR_EXIT_INSTR_OFFSETS
	.align		4
        /*0058*/ 	.byte	0x04, 0x1c
        /*005a*/ 	.short	(.L_179 - .L_178)


	//   ....[0]....
.L_178:
        /*005c*/ 	.word	0x00000070


	//   ....[1]....
        /*0060*/ 	.word	0x000002a0


	//----- nvinfo : EIATTR_CRS_STACK_SIZE
	.align		4
.L_179:
        /*0064*/ 	.byte	0x04, 0x1e
        /*0066*/ 	.short	(.L_181 - .L_180)
.L_180:
        /*0068*/ 	.word	0x00000000


	//----- nvinfo : EIATTR_CBANK_PARAM_SIZE
	.align		4
.L_181:
        /*006c*/ 	.byte	0x03, 0x19
        /*006e*/ 	.short	0x001c


	//----- nvinfo : EIATTR_PARAM_CBANK
	.align		4
        /*0070*/ 	.byte	0x04, 0x0a
        /*0072*/ 	.short	(.L_183 - .L_182)
	.align		4
.L_182:
        /*0074*/ 	.word	index@(.nv.constant0.silu_mul_f32)
        /*0078*/ 	.short	0x0380
        /*007a*/ 	.short	0x001c


	//----- nvinfo : EIATTR_SW_WAR
	.align		4
.L_183:
        /*007c*/ 	.byte	0x04, 0x36
        /*007e*/ 	.short	(.L_185 - .L_184)
.L_184:
        /*0080*/ 	.word	0x00000008
.L_185:


//--------------------- .nv.info.silu_inplace_f32 --------------------------
	.section	.nv.info.silu_inplace_f32,"",@"SHT_CUDA_INFO"
	.sectionflags	@""
	.align	4


	//----- nvinfo : EIATTR_CUDA_API_VERSION
	.align		4
        /*0000*/ 	.byte	0x04, 0x37
        /*0002*/ 	.short	(.L_187 - .L_186)
.L_186:
        /*0004*/ 	.word	0x00000082


	//----- nvinfo : EIATTR_KPARAM_INFO
	.align		4
.L_187:
        /*0008*/ 	.byte	0x04, 0x17
        /*000a*/ 	.short	(.L_189 - .L_188)
.L_188:
        /*000c*/ 	.word	0x00000000
        /*0010*/ 	.short	0x0001
        /*0012*/ 	.short	0x0008
        /*0014*/ 	.byte	0x00, 0xf0, 0x11, 0x00


	//----- nvinfo : EIATTR_KPARAM_INFO
	.align		4
.L_189:
        /*0018*/ 	.byte	0x04, 0x17
        /*001a*/ 	.short	(.L_191 - .L_190)
.L_190:
        /*001c*/ 	.word	0x00000000
        /*0020*/ 	.short	0x0000
        /*0022*/ 	.short	0x0000
        /*0024*/ 	.byte	0x00, 0xf5, 0x21, 0x00


	//----- nvinfo : EIATTR_SPARSE_MMA_MASK
	.align		4
.L_191:
        /*0028*/ 	.byte	0x03, 0x50
        /*002a*/ 	.short	0x0000


	//----- nvinfo : EIATTR_MAXREG_COUNT
	.align		4
        /*002c*/ 	.byte	0x03, 0x1b
        /*002e*/ 	.short	0x00ff


	//----- nvinfo : EIATTR_MERCURY_ISA_VERSION
	.align		4
        /*0030*/ 	.byte	0x03, 0x5f
        /*0032*/ 	.short	0x0101


	//----- nvinfo : EIATTR_VRC_CTA_INIT_COUNT
	.align		4
        /*0034*/ 	.byte	0x02, 0x4a
	.zero		1
	.zero		1


	//----- nvinfo : EIATTR_EXIT_INSTR_OFFSETS
	.align		4
        /*0038*/ 	.byte	0x04, 0x1c
        /*003a*/ 	.short	(.L_193 - .L_192)


	//   ....[0]....
.L_192:
        /*003c*/ 	.word	0x00000070


	//   ....[1]....
        /*0040*/ 	.word	0x00000240


	//----- nvinfo : EIATTR_CRS_STACK_SIZE
	.align		4
.L_193:
        /*0044*/ 	.byte	0x04, 0x1e
        /*0046*/ 	.short	(.L_195 - .L_194)
.L_194:
        /*0048*/ 	.word	0x00000000


	//----- nvinfo : EIATTR_CBANK_PARAM_SIZE
	.align		4
.L_195:
        /*004c*/ 	.byte	0x03, 0x19
        /*004e*/ 	.short	0x000c


	//----- nvinfo : EIATTR_PARAM_CBANK
	.align		4
        /*0050*/ 	.byte	0x04, 0x0a
        /*0052*/ 	.short	(.L_197 - .L_196)
	.align		4
.L_196:
        /*0054*/ 	.word	index@(.nv.constant0.silu_inplace_f32)
        /*0058*/ 	.short	0x0380
        /*005a*/ 	.short	0x000c


	//----- nvinfo : EIATTR_SW_WAR
	.align		4
.L_197:
        /*005c*/ 	.byte	0x04, 0x36
        /*005e*/ 	.short	(.L_199 - .L_198)
.L_198:
        /*0060*/ 	.word	0x00000008
.L_199:


//--------------------- .nv.info.silu_f32         --------------------------
	.section	.nv.info.silu_f32,"",@"SHT_CUDA_INFO"
	.sectionflags	@""
	.align	4


	//----- nvinfo : EIATTR_CUDA_API_VERSION
	.align		4
        /*0000*/ 	.byte	0x04, 0x37
        /*0002*/ 	.short	(.L_201 - .L_200)
.L_200:
        /*0004*/ 	.word	0x00000082


	//----- nvinfo : EIATTR_KPARAM_INFO
	.align		4
.L_201:
        /*0008*/ 	.byte	0x04, 0x17
        /*000a*/ 	.short	(.L_203 - .L_202)
.L_202:
        /*000c*/ 	.word	0x00000000
        /*0010*/ 	.short	0x0002
        /*0012*/ 	.short	0x0010
        /*0014*/ 	.byte	0x00, 0xf0, 0x11, 0x00


	//----- nvinfo : EIATTR_KPARAM_INFO
	.align		4
.L_203:
        /*0018*/ 	.byte	0x04, 0x17
        /*001a*/ 	.short	(.L_205 - .L_204)
.L_204:
        /*001c*/ 	.word	0x00000000
        /*0020*/ 	.short	0x0001
        /*0022*/ 	.short	0x0008
        /*0024*/ 	.byte	0x00, 0xf5, 0x21, 0x00


	//----- nvinfo : EIATTR_KPARAM_INFO
	.align		4
.L_205:
        /*0028*/ 	.byte	0x04, 0x17
        /*002a*/ 	.short	(.L_207 - .L_206)
.L_206:
        /*002c*/ 	.word	0x00000000
        /*0030*/ 	.short	0x0000
        /*0032*/ 	.short	0x0000
        /*0034*/ 	.byte	0x00, 0xf5, 0x21, 0x00


	//----- nvinfo : EIATTR_SPARSE_MMA_MASK
	.align		4
.L_207:
        /*0038*/ 	.byte	0x03, 0x50
        /*003a*/ 	.short	0x0000


	//----- nvinfo : EIATTR_MAXREG_COUNT
	.align		4
        /*003c*/ 	.byte	0x03, 0x1b
        /*003e*/ 	.short	0x00ff


	//----- nvinfo : EIATTR_MERCURY_ISA_VERSION
	.align		4
        /*0040*/ 	.byte	0x03, 0x5f
        /*0042*/ 	.short	0x0101


	//----- nvinfo : EIATTR_VRC_CTA_INIT_COUNT
	.align		4
        /*0044*/ 	.byte	0x02, 0x4a
	.zero		1
	.zero		1


	//----- nvinfo : EIATTR_EXIT_INSTR_OFFSETS
	.align		4
        /*0048*/ 	.byte	0x04, 0x1c
        /*004a*/ 	.short	(.L_209 - .L_208)


	//   ....[0]....
.L_208:
        /*004c*/ 	.word	0x00000070


	//   ....[1]....
        /*0050*/ 	.word	0x00000260


	//----- nvinfo : EIATTR_CRS_STACK_SIZE
	.align		4
.L_209:
        /*0054*/ 	.byte	0x04, 0x1e
        /*0056*/ 	.short	(.L_211 - .L_210)
.L_210:
        /*0058*/ 	.word	0x00000000


	//----- nvinfo : EIATTR_CBANK_PARAM_SIZE
	.align		4
.L_211:
        /*005c*/ 	.byte	0x03, 0x19
        /*005e*/ 	.short	0x0014


	//----- nvinfo : EIATTR_PARAM_CBANK
	.align		4
        /*0060*/ 	.byte	0x04, 0x0a
        /*0062*/ 	.short	(.L_213 - .L_212)
	.align		4
.L_212:
        /*0064*/ 	.word	index@(.nv.constant0.silu_f32)
        /*0068*/ 	.short	0x0380
        /*006a*/ 	.short	0x0014


	//----- nvinfo : EIATTR_SW_WAR
	.align		4
.L_213:
        /*006c*/ 	.byte	0x04, 0x36
        /*006e*/ 	.short	(.L_215 - .L_214)
.L_214:
        /*0070*/ 	.word	0x00000008
.L_215:


//--------------------- .nv.callgraph             --------------------------
	.section	.nv.callgraph,"",@"SHT_CUDA_CALLGRAPH"
	.align	4
	.sectionentsize	8
	.align		4
        /*0000*/ 	.word	0x00000000
	.align		4
        /*0004*/ 	.word	0xffffffff
	.align		4
        /*0008*/ 	.word	0x00000000
	.align		4
        /*000c*/ 	.word	0xfffffffe
	.align		4
        /*0010*/ 	.word	0x00000000
	.align		4
        /*0014*/ 	.word	0xfffffffd
	.align		4
        /*0018*/ 	.word	0x00000000
	.align		4
        /*001c*/ 	.word	0xfffffffc


//--------------------- .text.silu_mul_bf16       --------------------------
	.section	.text.silu_mul_bf16,"ax",@progbits
	.align	128
        .global         silu_mul_bf16
        .type           silu_mul_bf16,@function
        .size           silu_mul_bf16,(.L_x_126 - silu_mul_bf16)
        .other          silu_mul_bf16,@"STO_CUDA_ENTRY STV_DEFAULT"
silu_mul_bf16:
.text.silu_mul_bf16:
[----:B------:R-:W-:Y:S01]  /*0000*/  LDC R1, c[0x0][0x37c] ;  /* 0x0000df00ff017b82 */ /* 0x000fe20000000800 */
[----:B------:R-:W0:Y:S07]  /*0010*/  S2R R3, SR_TID.X ;  /* 0x0000000000037919 */ /* 0x000e2e0000002100 */
[----:B------:R-:W0:Y:S01]  /*0020*/  S2UR UR4, SR_CTAID.X ;  /* 0x00000000000479c3 */ /* 0x000e220000002500 */
[----:B------:R-:W1:Y:S07]  /*0030*/  LDCU UR5, c[0x0][0x398] ;  /* 0x00007300ff0577ac */ /* 0x000e6e0008000800 */
[----:B------:R-:W0:Y:S02]  /*0040*/  LDC R2, c[0x0][0x360] ;  /* 0x0000d800ff027b82 */ /* 0x000e240000000800 */
[----:B0-----:R-:W-:-:S05]  /*0050*/  IMAD R2, R2, UR4, R3 ;  /* 0x0000000402027c24 */ /* 0x001fca000f8e0203 */
[----:B-1----:R-:W-:-:S13]  /*0060*/  ISETP.GE.AND P0, PT, R2, UR5, PT ;  /* 0x0000000502007c0c */ /* 0x002fda000bf06270 */
[----:B------:R-:W-:Y:S05]  /*0070*/  @P0 EXIT ;  /* 0x000000000000094d */ /* 0x000fea0003800000 */
[----:B------:R-:W0:Y:S01]  /*0080*/  LDC.64 R4, c[0x0][0x388] ;  /* 0x0000e200ff047b82 */ /* 0x000e220000000a00 */
[----:B------:R-:W1:Y:S01]  /*0090*/  LDCU.64 UR4, c[0x0][0x358] ;  /* 0x00006b00ff0477ac */ /* 0x000e620008000a00 */
[----:B0-----:R-:W-:-:S05]  /*00a0*/  IMAD.WIDE R4, R2, 0x2, R4 ;  /* 0x0000000202047825 */ /* 0x001fca00078e0204 */
[----:B-1----:R-:W2:Y:S01]  /*00b0*/  LDG.E.U16.CONSTANT R0, desc[UR4][R4.64] ;  /* 0x0000000404007981 */ /* 0x002ea2000c1e9500 */
[----:B------:R-:W-:Y:S01]  /*00c0*/  IMAD.MOV.U32 R3, RZ, RZ, 0x3bbb989d ;  /* 0x3bbb989dff037424 */ /* 0x000fe200078e00ff */
[----:B------:R-:W-:Y:S01]  /*00d0*/  BSSY.RECONVERGENT B0, `(.L_x_0) ;  /* 0x0000016000007945 */ /* 0x000fe20003800200 */
[----:B------:R-:W-:Y:S02]  /*00e0*/  IMAD.MOV.U32 R6, RZ, RZ, 0x437c0000 ;  /* 0x437c0000ff067424 */ /* 0x000fe400078e00ff */
[----:B--2---:R-:W-:-:S04]  /*00f0*/  IMAD.U32 R0, R0, 0x10000, RZ ;  /* 0x0001000000007824 */ /* 0x004fc800078e00ff */
[----:B------:R-:W-:-:S04]  /*0100*/  FFMA.SAT R3, R0, -R3, 0.5 ;  /* 0x3f00000000037423 */ /* 0x000fc80000002803 */
[----:B------:R-:W-:-:S04]  /*0110*/  FFMA.RM R3, R3, R6, 12582913 ;  /* 0x4b40000103037423 */ /* 0x000fc80000004006 */
[C---:B------:R-:W-:Y:S01]  /*0120*/  FADD R7, R3.reuse, -12583039 ;  /* 0xcb40007f03077421 */ /* 0x040fe20000000000 */
[----:B------:R-:W-:-:S03]  /*0130*/  IMAD.SHL.U32 R3, R3, 0x800000, RZ ;  /* 0x0080000003037824 */ /* 0x000fc600078e00ff */
[----:B------:R-:W-:-:S04]  /*0140*/  FFMA R7, R0, -1.4426950216293334961, -R7 ;  /* 0xbfb8aa3b00077823 */ /* 0x000fc80000000807 */
[----:B------:R-:W-:-:S04]  /*0150*/  FFMA R7, R0, -1.925963033500011079e-08, R7 ;  /* 0xb2a5706000077823 */ /* 0x000fc80000000007 */
[----:B------:R-:W0:Y:S02]  /*0160*/  MUFU.EX2 R6, R7 ;  /* 0x0000000700067308 */ /* 0x000e240000000800 */
[----:B0-----:R-:W-:-:S06]  /*0170*/  FFMA R3, R3, R6, 1 ;  /* 0x3f80000003037423 */ /* 0x001fcc0000000006 */
[----:B------:R-:W0:Y:S08]  /*0180*/  MUFU.RCP R4, R3 ;  /* 0x0000000300047308 */ /* 0x000e300000001000 */
[----:B------:R-:W1:Y:S01]  /*0190*/  FCHK P0, R0, R3 ;  /* 0x0000000300007302 */ /* 0x000e620000000000 */
[----:B0-----:R-:W-:-:S04]  /*01a0*/  FFMA R5, -R3, R4, 1 ;  /* 0x3f80000003057423 */ /* 0x001fc80000000104 */
[----:B------:R-:W-:-:S04]  /*01b0*/  FFMA R5, R4, R5, R4 ;  /* 0x0000000504057223 */ /* 0x000fc80000000004 */
[----:B------:R-:W-:-:S04]  /*01c0*/  FFMA R4, R0, R5, RZ ;  /* 0x0000000500047223 */ /* 0x000fc800000000ff */
[----:B------:R-:W-:-:S04]  /*01d0*/  FFMA R6, -R3, R4, R0 ;  /* 0x0000000403067223 */ /* 0x000fc80000000100 */
[----:B------:R-:W-:Y:S01]  /*01e0*/  FFMA R8, R5, R6, R4 ;  /* 0x0000000605087223 */ /* 0x000fe20000000004 */
[----:B-1----:R-:W-:Y:S06]  /*01f0*/  @!P0 BRA `(.L_x_1) ;  /* 0x00000000000c8947 */ /* 0x002fec0003800000 */
[----:B------:R-:W-:-:S07]  /*0200*/  MOV R4, 0x220 ;  /* 0x0000022000047802 */ /* 0x000fce0000000f00 */
[----:B------:R-:W-:Y:S05]  /*0210*/  CALL.REL.NOINC `($__internal_0_$__cuda_sm3x_div_rn_noftz_f32_slowpath) ;  /* 0x0000000000307944 */ /* 0x000fea0003c00000 */
[----:B------:R-:W-:-:S07]  /*0220*/  IMAD.MOV.U32 R8, RZ, RZ, R0 ;  /* 0x000000ffff087224 */ /* 0x000fce00078e0000 */
.L_x_1:
[----:B------:R-:W-:Y:S05]  /*0230*/  BSYNC.RECONVERGENT B0 ;  /* 0x0000000000007941 */ /* 0x000fea0003800200 */
.L_x_0:
[----:B------:R-:W0:Y:S08]  /*0240*/  LDC.64 R4, c[0x0][0x390] ;  /* 0x0000e400ff047b82 */ /* 0x000e300000000a00 */
[----:B------:R-:W1:Y:S01]  /*0250*/  LDC.64 R6, c[0x0][0x380] ;  /* 0x0000e000ff067b82 */ /* 0x000e620000000a00 */
[----:B0-----:R-:W-:-:S06]  /*0260*/  IMAD.WIDE R4, R2, 0x2, R4 ;  /* 0x0000000202047825 */ /* 0x001fcc00078e0204 */
[----:B------:R-:W2:Y:S02]  /*0270*/  LDG.E.U16.CONSTANT R4, desc[UR4][R4.64] ;  /* 0x0000000404047981 */ /* 0x000ea4000c1e9500 */
[----:B--2---:R-:W-:-:S04]  /*0280*/  IMAD.U32 R3, R4, 0x10000, RZ ;  /* 0x0001000004037824 */ /* 0x004fc800078e00ff */
[----:B------:R-:W-:-:S05]  /*0290*/  FMUL R3, R3, R8 ;  /* 0x0000000803037220 */ /* 0x000fca0000400000 */
[----:B------:R-:W-:Y:S01]  /*02a0*/  F2FP.BF16.F32.PACK_AB R0, RZ, R3 ;  /* 0x00000003ff00723e */ /* 0x000fe200000010ff */
[----:B-1----:R-:W-:-:S05]  /*02b0*/  IMAD.WIDE R2, R2, 0x2, R6 ;  /* 0x0000000202027825 */ /* 0x002fca00078e0206 */
[----:B------:R-:W-:Y:S01]  /*02c0*/  STG.E.U16 desc[UR4][R2.64], R0 ;  /* 0x0000000002007986 */ /* 0x000fe2000c101504 */
[----:B------:R-:W-:Y:S05]  /*02d0*/  EXIT ;  /* 0x000000000000794d */ /* 0x000fea0003800000 */
        .weak           $__internal_0_$__cuda_sm3x_div_rn_noftz_f32_slowpath
        .type           $__internal_0_$__cuda_sm3x_div_rn_noftz_f32_slowpath,@function
        .size           $__internal_0_$__cuda_sm3x_div_rn_noftz_f32_slowpath,(.L_x_126 - $__internal_0_$__cuda_sm3x_div_rn_noftz_f32_slowpath)
$__internal_0_$__cuda_sm3x_div_rn_noftz_f32_slowpath:
[--C-:B------:R-:W-:Y:S01]  /*02e0*/  SHF.R.U32.HI R6, RZ, 0x17, R3.reuse ;  /* 0x00000017ff067819 */ /* 0x100fe20000011603 */
[----:B------:R-:W-:Y:S01]  /*02f0*/  BSSY.RECONVERGENT B1, `(.L_x_2) ;  /* 0x0000064000017945 */ /* 0x000fe20003800200 */
[----:B------:R-:W-:Y:S01]  /*0300*/  SHF.R.U32.HI R5, RZ, 0x17, R0 ;  /* 0x00000017ff057819 */ /* 0x000fe20000011600 */
[----:B------:R-:W-:Y:S01]  /*0310*/  IMAD.MOV.U32 R8, RZ, RZ, R3 ;  /* 0x000000ffff087224 */ /* 0x000fe200078e0003 */
[----:B------:R-:W-:Y:S02]  /*0320*/  LOP3.LUT R6, R6, 0xff, RZ, 0xc0, !PT ;  /* 0x000000ff06067812 */ /* 0x000fe400078ec0ff */
[----:B------:R-:W-:Y:S02]  /*0330*/  LOP3.LUT R5, R5, 0xff, RZ, 0xc0, !PT ;  /* 0x000000ff05057812 */ /* 0x000fe400078ec0ff */
[----:B------:R-:W-:Y:S01]  /*0340*/  MOV R7, R0 ;  /* 0x0000000000077202 */ /* 0x000fe20000000f00 */
[----:B------:R-:W-:Y:S02]  /*0350*/  VIADD R11, R6, 0xffffffff ;  /* 0xffffffff060b7836 */ /* 0x000fe40000000000 */
[----:B------:R-:W-:-:S03]  /*0360*/  VIADD R10, R5, 0xffffffff ;  /* 0xffffffff050a7836 */ /* 0x000fc60000000000 */
[----:B------:R-:W-:-:S04]  /*0370*/  ISETP.GT.U32.AND P0, PT, R11, 0xfd, PT ;  /* 0x000000fd0b00780c */ /* 0x000fc80003f04070 */
[----:B------:R-:W-:-:S13]  /*0380*/  ISETP.GT.U32.OR P0, PT, R10, 0xfd, P0 ;  /* 0x000000fd0a00780c */ /* 0x000fda0000704470 */
[----:B------:R-:W-:Y:S01]  /*0390*/  @!P0 IMAD.MOV.U32 R9, RZ, RZ, RZ ;  /* 0x000000ffff098224 */ /* 0x000fe200078e00ff */
[----:B------:R-:W-:Y:S06]  /*03a0*/  @!P0 BRA `(.L_x_3) ;  /* 0x00000000005c8947 */ /* 0x000fec0003800000 */
[----:B------:R-:W-:Y:S02]  /*03b0*/  FSETP.GTU.FTZ.AND P0, PT, |R0|, +INF , PT ;  /* 0x7f8000000000780b */ /* 0x000fe40003f1c200 */
[----:B------:R-:W-:-:S04]  /*03c0*/  FSETP.GTU.FTZ.AND P1, PT, |R3|, +INF , PT ;  /* 0x7f8000000300780b */ /* 0x000fc80003f3c200 */
[----:B------:R-:W-:-:S13]  /*03d0*/  PLOP3.LUT P0, PT, P0, P1, PT, 0xf8, 0x8f ;  /* 0x00000000008f781c */ /* 0x000fda0000703f70 */
[----:B------:R-:W-:Y:S05]  /*03e0*/  @P0 BRA `(.L_x_4) ;  /* 0x00000004004c0947 */ /* 0x000fea0003800000 */
[----:B------:R-:W-:-:S13]  /*03f0*/  LOP3.LUT P0, RZ, R8, 0x7fffffff, R7, 0xc8, !PT ;  /* 0x7fffffff08ff7812 */ /* 0x000fda000780c807 */
[----:B------:R-:W-:Y:S05]  /*0400*/  @!P0 BRA `(.L_x_5) ;  /* 0x00000004003c8947 */ /* 0x000fea0003800000 */
[C---:B------:R-:W-:Y:S02]  /*0410*/  FSETP.NEU.FTZ.AND P2, PT, |R0|.reuse, +INF , PT ;  /* 0x7f8000000000780b */ /* 0x040fe40003f5d200 */
[----:B------:R-:W-:Y:S02]  /*0420*/  FSETP.NEU.FTZ.AND P1, PT, |R3|, +INF , PT ;  /* 0x7f8000000300780b */ /* 0x000fe40003f3d200 */
[----:B------:R-:W-:-:S11]  /*0430*/  FSETP.NEU.FTZ.AND P0, PT, |R0|, +INF , PT ;  /* 0x7f8000000000780b */ /* 0x000fd60003f1d200 */
[----:B------:R-:W-:Y:S05]  /*0440*/  @!P1 BRA !P2, `(.L_x_5) ;  /* 0x00000004002c9947 */ /* 0x000fea0005000000 */
[----:B------:R-:W-:-:S04]  /*0450*/  LOP3.LUT P2, RZ, R7, 0x7fffffff, RZ, 0xc0, !PT ;  /* 0x7fffffff07ff7812 */ /* 0x000fc8000784c0ff */
[----:B------:R-:W-:-:S13]  /*0460*/  PLOP3.LUT P1, PT, P1, P2, PT, 0x2f, 0xf2 ;  /* 0x0000000000f2781c */ /* 0x000fda0000f24577 */
[----:B------:R-:W-:Y:S05]  /*0470*/  @P1 BRA `(.L_x_6) ;  /* 0x0000000400181947 */ /* 0x000fea0003800000 */
[----:B------:R-:W-:-:S04]  /*0480*/  LOP3.LUT P1, RZ, R8, 0x7fffffff, RZ, 0xc0, !PT ;  /* 0x7fffffff08ff7812 */ /* 0x000fc8000782c0ff */
[----:B------:R-:W-:-:S13]  /*0490*/  PLOP3.LUT P0, PT, P0, P1, PT, 0x2f, 0xf2 ;  /* 0x0000000000f2781c */ /* 0x000fda0000702577 */
[----:B------:R-:W-:Y:S05]  /*04a0*/  @P0 BRA `(.L_x_7) ;  /* 0x0000000400000947 */ /* 0x000fea0003800000 */
[----:B------:R-:W-:Y:S02]  /*04b0*/  ISETP.GE.AND P0, PT, R10, RZ, PT ;  /* 0x000000ff0a00720c */ /* 0x000fe40003f06270 */
[----:B------:R-:W-:-:S11]  /*04c0*/  ISETP.GE.AND P1, PT, R11, RZ, PT ;  /* 0x000000ff0b00720c */ /* 0x000fd60003f26270 */
[----:B------:R-:W-:Y:S02]  /*04d0*/  @P0 IMAD.MOV.U32 R9, RZ, RZ, RZ ;  /* 0x000000ffff090224 */ /* 0x000fe400078e00ff */
[----:B------:R-:W-:Y:S01]  /*04e0*/  @!P0 FFMA R7, R0, 1.84467440737095516160e+19, RZ ;  /* 0x5f80000000078823 */ /* 0x000fe200000000ff */
[----:B------:R-:W-:Y:S02]  /*04f0*/  @!P0 IMAD.MOV.U32 R9, RZ, RZ, -0x40 ;  /* 0xffffffc0ff098424 */ /* 0x000fe400078e00ff */
[----:B------:R-:W-:Y:S02]  /*0500*/  @!P1 FFMA R8, R3, 1.84467440737095516160e+19, RZ ;  /* 0x5f80000003089823 */ /* 0x000fe400000000ff */
[----:B------:R-:W-:-:S07]  /*0510*/  @!P1 VIADD R9, R9, 0x40 ;  /* 0x0000004009099836 */ /* 0x000fce0000000000 */
.L_x_3:
[----:B------:R-:W-:Y:S01]  /*0520*/  LEA R3, R6, 0xc0800000, 0x17 ;  /* 0xc080000006037811 */ /* 0x000fe200078eb8ff */
[----:B------:R-:W-:Y:S01]  /*0530*/  VIADD R5, R5, 0xffffff81 ;  /* 0xffffff8105057836 */ /* 0x000fe20000000000 */
[----:B------:R-:W-:Y:S02]  /*0540*/  BSSY.RECONVERGENT B2, `(.L_x_8) ;  /* 0x0000035000027945 */ /* 0x000fe40003800200 */
[----:B------:R-:W-:Y:S01]  /*0550*/  IADD3 R3, PT, PT, -R3, R8, RZ ;  /* 0x0000000803037210 */ /* 0x000fe20007ffe1ff */
[C---:B------:R-:W-:Y:S01]  /*0560*/  IMAD R0, R5.reuse, -0x800000, R7 ;  /* 0xff80000005007824 */ /* 0x040fe200078e0207 */
[----:B------:R-:W-:Y:S02]  /*0570*/  IADD3 R6, PT, PT, R5, 0x7f, -R6 ;  /* 0x0000007f05067810 */ /* 0x000fe40007ffe806 */
[----:B------:R-:W0:Y:S01]  /*0580*/  MUFU.RCP R8, R3 ;  /* 0x0000000300087308 */ /* 0x000e220000001000 */
[----:B------:R-:W-:Y:S02]  /*0590*/  FADD.FTZ R11, -R3, -RZ ;  /* 0x800000ff030b7221 */ /* 0x000fe40000010100 */
[----:B------:R-:W-:-:S02]  /*05a0*/  IMAD.IADD R6, R6, 0x1, R9 ;  /* 0x0000000106067824 */ /* 0x000fc400078e0209 */
[----:B0-----:R-:W-:-:S04]  /*05b0*/  FFMA R13, R8, R11, 1 ;  /* 0x3f800000080d7423 */ /* 0x001fc8000000000b */
[----:B------:R-:W-:-:S04]  /*05c0*/  FFMA R10, R8, R13, R8 ;  /* 0x0000000d080a7223 */ /* 0x000fc80000000008 */
[----:B------:R-:W-:-:S04]  /*05d0*/  FFMA R7, R0, R10, RZ ;  /* 0x0000000a00077223 */ /* 0x000fc800000000ff */
[----:B------:R-:W-:-:S04]  /*05e0*/  FFMA R8, R11, R7, R0 ;  /* 0x000000070b087223 */ /* 0x000fc80000000000 */
[----:B------:R-:W-:-:S04]  /*05f0*/  FFMA R7, R10, R8, R7 ;  /* 0x000000080a077223 */ /* 0x000fc80000000007 */
[----:B------:R-:W-:-:S04]  /*0600*/  FFMA R8, R11, R7, R0 ;  /* 0x000000070b087223 */ /* 0x000fc80000000000 */
[----:B------:R-:W-:-:S05]  /*0610*/  FFMA R0, R10, R8, R7 ;  /* 0x000000080a007223 */ /* 0x000fca0000000007 */
[----:B------:R-:W-:-:S04]  /*0620*/  SHF.R.U32.HI R3, RZ, 0x17, R0 ;  /* 0x00000017ff037819 */ /* 0x000fc80000011600 */
[----:B------:R-:W-:-:S05]  /*0630*/  LOP3.LUT R3, R3, 0xff, RZ, 0xc0, !PT ;  /* 0x000000ff03037812 */ /* 0x000fca00078ec0ff */
[----:B------:R-:W-:-:S04]  /*0640*/  IMAD.IADD R9, R3, 0x1, R6 ;  /* 0x0000000103097824 */ /* 0x000fc800078e0206 */
[----:B------:R-:W-:-:S05]  /*0650*/  VIADD R3, R9, 0xffffffff ;  /* 0xffffffff09037836 */ /* 0x000fca0000000000 */
[----:B------:R-:W-:-:S13]  /*0660*/  ISETP.GE.U32.AND P0, PT, R3, 0xfe, PT ;  /* 0x000000fe0300780c */ /* 0x000fda0003f06070 */
[----:B------:R-:W-:Y:S05]  /*0670*/  @!P0 BRA `(.L_x_9) ;  /* 0x0000000000808947 */ /* 0x000fea0003800000 */
[----:B------:R-:W-:-:S13]  /*0680*/  ISETP.GT.AND P0, PT, R9, 0xfe, PT ;  /* 0x000000fe0900780c */ /* 0x000fda0003f04270 */
[----:B------:R-:W-:Y:S05]  /*0690*/  @P0 BRA `(.L_x_10) ;  /* 0x00000000006c0947 */ /* 0x000fea0003800000 */
[----:B------:R-:W-:-:S13]  /*06a0*/  ISETP.GE.AND P0, PT, R9, 0x1, PT ;  /* 0x000000010900780c */ /* 0x000fda0003f06270 */
[----:B------:R-:W-:Y:S05]  /*06b0*/  @P0 BRA `(.L_x_11) ;  /* 0x0000000000740947 */ /* 0x000fea0003800000 */
[----:B------:R-:W-:Y:S02]  /*06c0*/  ISETP.GE.AND P0, PT, R9, -0x18, PT ;  /* 0xffffffe80900780c */ /* 0x000fe40003f06270 */
[----:B------:R-:W-:-:S11]  /*06d0*/  LOP3.LUT R0, R0, 0x80000000, RZ, 0xc0, !PT ;  /* 0x8000000000007812 */ /* 0x000fd600078ec0ff */
[----:B------:R-:W-:Y:S05]  /*06e0*/  @!P0 BRA `(.L_x_11) ;  /* 0x0000000000688947 */ /* 0x000fea0003800000 */
[CCC-:B------:R-:W-:Y:S01]  /*06f0*/  FFMA.RZ R3, R10.reuse, R8.reuse, R7.reuse ;  /* 0x000000080a037223 */ /* 0x1c0fe2000000c007 */
[CCC-:B------:R-:W-:Y:S01]  /*0700*/  FFMA.RM R6, R10.reuse, R8.reuse, R7.reuse ;  /* 0x000000080a067223 */ /* 0x1c0fe20000004007 */
[C---:B------:R-:W-:Y:S02]  /*0710*/  ISETP.NE.AND P2, PT, R9.reuse, RZ, PT ;  /* 0x000000ff0900720c */ /* 0x040fe40003f45270 */
[----:B------:R-:W-:Y:S02]  /*0720*/  ISETP.NE.AND P1, PT, R9, RZ, PT ;  /* 0x000000ff0900720c */ /* 0x000fe40003f25270 */
[----:B------:R-:W-:Y:S01]  /*0730*/  LOP3.LUT R5, R3, 0x7fffff, RZ, 0xc0, !PT ;  /* 0x007fffff03057812 */ /* 0x000fe200078ec0ff */
[----:B------:R-:W-:Y:S01]  /*0740*/  FFMA.RP R3, R10, R8, R7 ;  /* 0x000000080a037223 */ /* 0x000fe20000008007 */
[C---:B------:R-:W-:Y:S01]  /*0750*/  VIADD R8, R9.reuse, 0x20 ;  /* 0x0000002009087836 */ /* 0x040fe20000000000 */
[----:B------:R-:W-:Y:S02]  /*0760*/  IADD3 R7, PT, PT, -R9, RZ, RZ ;  /* 0x000000ff09077210 */ /* 0x000fe40007ffe1ff */
[----:B------:R-:W-:-:S02]  /*0770*/  LOP3.LUT R5, R5, 0x800000, RZ, 0xfc, !PT ;  /* 0x0080000005057812 */ /* 0x000fc400078efcff */
[----:B------:R-:W-:Y:S02]  /*0780*/  FSETP.NEU.FTZ.AND P0, PT, R3, R6, PT ;  /* 0x000000060300720b */ /* 0x000fe40003f1d000 */
[----:B------:R-:W-:Y:S02]  /*0790*/  SHF.L.U32 R8, R5, R8, RZ ;  /* 0x0000000805087219 */ /* 0x000fe400000006ff */
[----:B------:R-:W-:Y:S02]  /*07a0*/  SEL R6, R7, RZ, P2 ;  /* 0x000000ff07067207 */ /* 0x000fe40001000000 */
[----:B------:R-:W-:Y:S02]  /*07b0*/  ISETP.NE.AND P1, PT, R8, RZ, P1 ;  /* 0x000000ff0800720c */ /* 0x000fe40000f25270 */
[----:B------:R-:W-:Y:S02]  /*07c0*/  SHF.R.U32.HI R6, RZ, R6, R5 ;  /* 0x00000006ff067219 */ /* 0x000fe40000011605 */
[----:B------:R-:W-:-:S02]  /*07d0*/  PLOP3.LUT P0, PT, P0, P1, PT, 0xf8, 0x8f ;  /* 0x00000000008f781c */ /* 0x000fc40000703f70 */
[----:B------:R-:W-:Y:S02]  /*07e0*/  SHF.R.U32.HI R8, RZ, 0x1, R6 ;  /* 0x00000001ff087819 */ /* 0x000fe40000011606 */
[----:B------:R-:W-:-:S04]  /*07f0*/  SEL R3, RZ, 0x1, !P0 ;  /* 0x00000001ff037807 */ /* 0x000fc80004000000 */
[----:B------:R-:W-:-:S04]  /*0800*/  LOP3.LUT R3, R3, 0x1, R8, 0xf8, !PT ;  /* 0x0000000103037812 */ /* 0x000fc800078ef808 */
[----:B------:R-:W-:-:S05]  /*0810*/  LOP3.LUT R3, R3, R6, RZ, 0xc0, !PT ;  /* 0x0000000603037212 */ /* 0x000fca00078ec0ff */
[----:B------:R-:W-:-:S05]  /*0820*/  IMAD.IADD R3, R8, 0x1, R3 ;  /* 0x0000000108037824 */ /* 0x000fca00078e0203 */
[----:B------:R-:W-:Y:S01]  /*0830*/  LOP3.LUT R0, R3, R0, RZ, 0xfc, !PT ;  /* 0x0000000003007212 */ /* 0x000fe200078efcff */
[----:B------:R-:W-:Y:S06]  /*0840*/  BRA `(.L_x_11) ;  /* 0x0000000000107947 */ /* 0x000fec0003800000 */
.L_x_10:
[----:B------:R-:W-:-:S04]  /*0850*/  LOP3.LUT R0, R0, 0x80000000, RZ, 0xc0, !PT ;  /* 0x8000000000007812 */ /* 0x000fc800078ec0ff */
[----:B------:R-:W-:Y:S01]  /*0860*/  LOP3.LUT R0, R0, 0x7f800000, RZ, 0xfc, !PT ;  /* 0x7f80000000007812 */ /* 0x000fe200078efcff */
[----:B------:R-:W-:Y:S06]  /*0870*/  BRA `(.L_x_11) ;  /* 0x0000000000047947 */ /* 0x000fec0003800000 */
.L_x_9:
[----:B------:R-:W-:-:S07]  /*0880*/  IMAD R0, R6, 0x800000, R0 ;  /* 0x0080000006007824 */ /* 0x000fce00078e0200 */
.L_x_11:
[----:B------:R-:W-:Y:S05]  /*0890*/  BSYNC.RECONVERGENT B2 ;  /* 0x0000000000027941 */ /* 0x000fea0003800200 */
.L_x_8:
[----:B------:R-:W-:Y:S05]  /*08a0*/  BRA `(.L_x_12) ;  /* 0x0000000000207947 */ /* 0x000fea0003800000 */
.L_x_7:
[----:B------:R-:W-:-:S04]  /*08b0*/  LOP3.LUT R0, R8, 0x80000000, R7, 0x48, !PT ;  /* 0x8000000008007812 */ /* 0x000fc800078e4807 */
[----:B------:R-:W-:Y:S01]  /*08c0*/  LOP3.LUT R0, R0, 0x7f800000, RZ, 0xfc, !PT ;  /* 0x7f80000000007812 */ /* 0x000fe200078efcff */
[----:B------:R-:W-:Y:S06]  /*08d0*/  BRA `(.L_x_12) ;  /* 0x0000000000147947 */ /* 0x000fec0003800000 */
.L_x_6:
[----:B------:R-:W-:Y:S01]  /*08e0*/  LOP3.LUT R0, R8, 0x80000000, R7, 0x48, !PT ;  /* 0x8000000008007812 */ /* 0x000fe200078e4807 */
[----:B------:R-:W-:Y:S06]  /*08f0*/  BRA `(.L_x_12) ;  /* 0x00000000000c7947 */ /* 0x000fec0003800000 */
.L_x_5:
[----:B------:R-:W0:Y:S01]  /*0900*/  MUFU.RSQ R0, -QNAN ;  /* 0xffc0000000007908 */ /* 0x000e220000001400 */
[----:B------:R-:W-:Y:S05]  /*0910*/  BRA `(.L_x_12) ;  /* 0x0000000000047947 */ /* 0x000fea0003800000 */
.L_x_4:
[----:B------:R-:W-:-:S07]  /*0920*/  FADD.FTZ R0, R0, R3 ;  /* 0x0000000300007221 */ /* 0x000fce0000010000 */
.L_x_12:
[----:B------:R-:W-:Y:S05]  /*0930*/  BSYNC.RECONVERGENT B1 ;  /* 0x0000000000017941 */ /* 0x000fea0003800200 */
.L_x_2:
[----:B------:R-:W-:-:S04]  /*0940*/  IMAD.MOV.U32 R5, RZ, RZ, 0x0 ;  /* 0x00000000ff057424 */ /* 0x000fc800078e00ff */
[----:B0-----:R-:W-:Y:S05]  /*0950*/  RET.REL.NODEC R4 `(silu_mul_bf16) ;  /* 0xfffffff404a87950 */ /* 0x001fea0003c3ffff */
.L_x_13:
[----:B------:R-:W-:-:S00]  /*0960*/  BRA `(.L_x_13) ;  /* 0xfffffffc00fc7947 */ /* 0x000fc0000383ffff */
[----:B------:R-:W-:-:S00]  /*0970*/  NOP ;  /* 0x0000000000007918 */ /* 0x000fc00000000000 */
        /* <DEDUP_REMOVED lines=8> */
.L_x_126:


//--------------------- .text.silu_inplace_bf16   --------------------------
	.section	.text.silu_inplace_bf16,"ax",@progbits
	.align	128
        .global         silu_inplace_bf16
        .type           silu_inplace_bf16,@function
        .size           silu_inplace_bf16,(.L_x_127 - silu_inplace_bf16)
        .other          silu_inplace_bf16,@"STO_CUDA_ENTRY STV_DEFAULT"
silu_inplace_bf16:
.text.silu_inplace_bf16:
        /* <DEDUP_REMOVED lines=11> */
[----:B-1----:R-:W2:Y:S01]  /*00b0*/  LDG.E.U16 R0, desc[UR4][R4.64] ;  /* 0x0000000404007981 */ /* 0x002ea2000c1e1500 */
        /* <DEDUP_REMOVED lines=9> */
[----:B------:R-:W-:-:S06]  /*0150*/  FFMA R3, R0, -1.925963033500011079e-08, R3 ;  /* 0xb2a5706000037823 */ /* 0x000fcc0000000003 */
        /* <DEDUP_REMOVED lines=11> */
[----:B------:R-:W-:Y:S05]  /*0210*/  CALL.REL.NOINC `($__internal_1_$__cuda_sm3x_div_rn_noftz_f32_slowpath) ;  /* 0x0000000000147944 */ /* 0x000fea0003c00000 */
[----:B------:R-:W-:-:S07]  /*0220*/  IMAD.MOV.U32 R2, RZ, RZ, R0 ;  /* 0x000000ffff027224 */ /* 0x000fce00078e0000 */
.L_x_15:
[----:B------:R-:W-:Y:S05]  /*0230*/  BSYNC.RECONVERGENT B0 ;  /* 0x0000000000007941 */ /* 0x000fea0003800200 */
.L_x_14:
[----:B------:R-:W-:-:S05]  /*0240*/  F2FP.BF16.F32.PACK_AB R2, RZ, R2 ;  /* 0x00000002ff02723e */ /* 0x000fca00000010ff */
[----:B------:R-:W-:Y:S01]  /*0250*/  STG.E.U16 desc[UR4][R4.64], R2 ;  /* 0x0000000204007986 */ /* 0x000fe2000c101504 */
[----:B------:R-:W-:Y:S05]  /*0260*/  EXIT ;  /* 0x000000000000794d */ /* 0x000fea0003800000 */
        .weak           $__internal_1_$__cuda_sm3x_div_rn_noftz_f32_slowpath
        .type           $__internal_1_$__cuda_sm3x_div_rn_noftz_f32_slowpath,@function
        .size           $__internal_1_$__cuda_sm3x_div_rn_noftz_f32_slowpath,(.L_x_127 - $__internal_1_$__cuda_sm3x_div_rn_noftz_f32_slowpath)
$__internal_1_$__cuda_sm3x_div_rn_noftz_f32_slowpath:
[--C-:B------:R-:W-:Y:S01]  /*0270*/  SHF.R.U32.HI R7, RZ, 0x17, R3.reuse ;  /* 0x00000017ff077819 */ /* 0x100fe20000011603 */
[----:B------:R-:W-:Y:S01]  /*0280*/  BSSY.RECONVERGENT B1, `(.L_x_16) ;  /* 0x0000064000017945 */ /* 0x000fe20003800200 */
[--C-:B------:R-:W-:Y:S01]  /*0290*/  SHF.R.U32.HI R6, RZ, 0x17, R0.reuse ;  /* 0x00000017ff067819 */ /* 0x100fe20000011600 */
[----:B------:R-:W-:Y:S01]  /*02a0*/  IMAD.MOV.U32 R8, RZ, RZ, R0 ;  /* 0x000000ffff087224 */ /* 0x000fe200078e0000 */
[----:B------:R-:W-:Y:S01]  /*02b0*/  LOP3.LUT R7, R7, 0xff, RZ, 0xc0, !PT ;  /* 0x000000ff07077812 */ /* 0x000fe200078ec0ff */
[----:B------:R-:W-:Y:S01]  /*02c0*/  IMAD.MOV.U32 R9, RZ, RZ, R3 ;  /* 0x000000ffff097224 */ /* 0x000fe200078e0003 */
[----:B------:R-:W-:-:S03]  /*02d0*/  LOP3.LUT R6, R6, 0xff, RZ, 0xc0, !PT ;  /* 0x000000ff06067812 */ /* 0x000fc600078ec0ff */
        /* <DEDUP_REMOVED lines=29> */
.L_x_17:
[----:B------:R-:W-:Y:S01]  /*04b0*/  LEA R0, R7, 0xc0800000, 0x17 ;  /* 0xc080000007007811 */ /* 0x000fe200078eb8ff */
[----:B------:R-:W-:Y:S01]  /*04c0*/  VIADD R6, R6, 0xffffff81 ;  /* 0xffffff8106067836 */ /* 0x000fe20000000000 */
[----:B------:R-:W-:Y:S03]  /*04d0*/  BSSY.RECONVERGENT B2, `(.L_x_22) ;  /* 0x0000035000027945 */ /* 0x000fe60003800200 */
[----:B------:R-:W-:Y:S01]  /*04e0*/  IMAD.IADD R9, R9, 0x1, -R0 ;  /* 0x0000000109097824 */ /* 0x000fe200078e0a00 */
[C---:B------:R-:W-:Y:S01]  /*04f0*/  IADD3 R7, PT, PT, R6.reuse, 0x7f, -R7 ;  /* 0x0000007f06077810 */ /* 0x040fe20007ffe807 */
[----:B------:R-:W-:Y:S02]  /*0500*/  IMAD R0, R6, -0x800000, R8 ;  /* 0xff80000006007824 */ /* 0x000fe400078e0208 */
[----:B------:R-:W0:Y:S01]  /*0510*/  MUFU.RCP R3, R9 ;  /* 0x0000000900037308 */ /* 0x000e220000001000 */
[----:B------:R-:W-:Y:S01]  /*0520*/  FADD.FTZ R11, -R9, -RZ ;  /* 0x800000ff090b7221 */ /* 0x000fe20000010100 */
[----:B------:R-:W-:-:S03]  /*0530*/  IMAD.IADD R7, R7, 0x1, R10 ;  /* 0x0000000107077824 */ /* 0x000fc600078e020a */
        /* <DEDUP_REMOVED lines=26> */
[----:B------:R-:W-:Y:S02]  /*06e0*/  VIADD R8, R9, 0x20 ;  /* 0x0000002009087836 */ /* 0x000fe40000000000 */
[----:B------:R-:W-:Y:S01]  /*06f0*/  LOP3.LUT R7, R7, 0x800000, RZ, 0xfc, !PT ;  /* 0x0080000007077812 */ /* 0x000fe200078efcff */
[----:B------:R-:W-:Y:S01]  /*0700*/  IMAD.MOV R9, RZ, RZ, -R9 ;  /* 0x000000ffff097224 */ /* 0x000fe200078e0a09 */
[----:B------:R-:W-:-:S02]  /*0710*/  FSETP.NEU.FTZ.AND P0, PT, R3, R6, PT ;  /* 0x000000060300720b */ /* 0x000fc40003f1d000 */
[----:B------:R-:W-:Y:S02]  /*0720*/  SHF.L.U32 R8, R7, R8, RZ ;  /* 0x0000000807087219 */ /* 0x000fe400000006ff */
[----:B------:R-:W-:Y:S02]  /*0730*/  SEL R6, R9, RZ, P2 ;  /* 0x000000ff09067207 */ /* 0x000fe40001000000 */
[----:B------:R-:W-:Y:S02]  /*0740*/  ISETP.NE.AND P1, PT, R8, RZ, P1 ;  /* 0x000000ff0800720c */ /* 0x000fe40000f25270 */
[----:B------:R-:W-:Y:S02]  /*0750*/  SHF.R.U32.HI R6, RZ, R6, R7 ;  /* 0x00000006ff067219 */ /* 0x000fe40000011607 */
[----:B------:R-:W-:Y:S02]  /*0760*/  PLOP3.LUT P0, PT, P0, P1, PT, 0xf8, 0x8f ;  /* 0x00000000008f781c */ /* 0x000fe40000703f70 */
[----:B------:R-:W-:-:S02]  /*0770*/  SHF.R.U32.HI R8, RZ, 0x1, R6 ;  /* 0x00000001ff087819 */ /* 0x000fc40000011606 */
[----:B------:R-:W-:-:S04]  /*0780*/  SEL R3, RZ, 0x1, !P0 ;  /* 0x00000001ff037807 */ /* 0x000fc80004000000 */
[----:B------:R-:W-:-:S04]  /*0790*/  LOP3.LUT R3, R3, 0x1, R8, 0xf8, !PT ;  /* 0x0000000103037812 */ /* 0x000fc800078ef808 */
[----:B------:R-:W-:-:S05]  /*07a0*/  LOP3.LUT R3, R3, R6, RZ, 0xc0, !PT ;  /* 0x0000000603037212 */ /* 0x000fca00078ec0ff */
[----:B------:R-:W-:-:S05]  /*07b0*/  IMAD.IADD R3, R8, 0x1, R3 ;  /* 0x0000000108037824 */ /* 0x000fca00078e0203 */
[----:B------:R-:W-:Y:S01]  /*07c0*/  LOP3.LUT R0, R3, R0, RZ, 0xfc, !PT ;  /* 0x0000000003007212 */ /* 0x000fe200078efcff */
[----:B------:R-:W-:Y:S06]  /*07d0*/  BRA `(.L_x_25) ;  /* 0x0000000000107947 */ /* 0x000fec0003800000 */
.L_x_24:
[----:B------:R-:W-:-:S04]  /*07e0*/  LOP3.LUT R0, R0, 0x80000000, RZ, 0xc0, !PT ;  /* 0x8000000000007812 */ /* 0x000fc800078ec0ff */
[----:B------:R-:W-:Y:S01]  /*07f0*/  LOP3.LUT R0, R0, 0x7f800000, RZ, 0xfc, !PT ;  /* 0x7f80000000007812 */ /* 0x000fe200078efcff */
[----:B------:R-:W-:Y:S06]  /*0800*/  BRA `(.L_x_25) ;  /* 0x0000000000047947 */ /* 0x000fec0003800000 */
.L_x_23:
[----:B------:R-:W-:-:S07]  /*0810*/  IMAD R0, R7, 0x800000, R0 ;  /* 0x0080000007007824 */ /* 0x000fce00078e0200 */
.L_x_25:
[----:B------:R-:W-:Y:S05]  /*0820*/  BSYNC.RECONVERGENT B2 ;  /* 0x0000000000027941 */ /* 0x000fea0003800200 */
.L_x_22:
[----:B------:R-:W-:Y:S05]  /*0830*/  BRA `(.L_x_26) ;  /* 0x0000000000207947 */ /* 0x000fea0003800000 */
.L_x_21:
[----:B------:R-:W-:-:S04]  /*0840*/  LOP3.LUT R0, R9, 0x80000000, R8, 0x48, !PT ;  /* 0x8000000009007812 */ /* 0x000fc800078e4808 */
[----:B------:R-:W-:Y:S01]  /*0850*/  LOP3.LUT R0, R0, 0x7f800000, RZ, 0xfc, !PT ;  /* 0x7f80000000007812 */ /* 0x000fe200078efcff */
[----:B------:R-:W-:Y:S06]  /*0860*/  BRA `(.L_x_26) ;  /* 0x0000000000147947 */ /* 0x000fec0003800000 */
.L_x_20:
[----:B------:R-:W-:Y:S01]  /*0870*/  LOP3.LUT R0, R9, 0x80000000, R8, 0x48, !PT ;  /* 0x8000000009007812 */ /* 0x000fe200078e4808 */
[----:B------:R-:W-:Y:S06]  /*0880*/  BRA `(.L_x_26) ;  /* 0x00000000000c7947 */ /* 0x000fec0003800000 */
.L_x_19:
[----:B------:R-:W0:Y:S01]  /*0890*/  MUFU.RSQ R0, -QNAN ;  /* 0xffc0000000007908 */ /* 0x000e220000001400 */
[----:B------:R-:W-:Y:S05]  /*08a0*/  BRA `(.L_x_26) ;  /* 0x0000000000047947 */ /* 0x000fea0003800000 */
.L_x_18:
[----:B------:R-:W-:-:S07]  /*08b0*/  FADD.FTZ R0, R0, R3 ;  /* 0x0000000300007221 */ /* 0x000fce0000010000 */
.L_x_26:
[----:B------:R-:W-:Y:S05]  /*08c0*/  BSYNC.RECONVERGENT B1 ;  /* 0x0000000000017941 */ /* 0x000fea0003800200 */
.L_x_16:
[----:B------:R-:W-:-:S04]  /*08d0*/  IMAD.MOV.U32 R3, RZ, RZ, 0x0 ;  /* 0x00000000ff037424 */ /* 0x000fc800078e00ff */
[----:B0-----:R-:W-:Y:S05]  /*08e0*/  RET.REL.NODEC R2 `(silu_inplace_bf16) ;  /* 0xfffffff402c47950 */ /* 0x001fea0003c3ffff */
.L_x_27:
        /* <DEDUP_REMOVED lines=9> */
.L_x_127:


//--------------------- .text.silu_bf16           --------------------------
	.section	.text.silu_bf16,"ax",@progbits
	.align	128
        .global         silu_bf16
        .type           silu_bf16,@function
        .size           silu_bf16,(.L_x_128 - silu_bf16)
        .other          silu_bf16,@"STO_CUDA_ENTRY STV_DEFAULT"
silu_bf16:
.text.silu_bf16:
        /* <DEDUP_REMOVED lines=33> */
[----:B------:R-:W-:Y:S05]  /*0210*/  CALL.REL.NOINC `($__internal_2_$__cuda_sm3x_div_rn_noftz_f32_slowpath) ;  /* 0x00000000001c7944 */ /* 0x000fea0003c00000 */
[----:B------:R-:W-:-:S07]  /*0220*/  IMAD.MOV.U32 R6, RZ, RZ, R0 ;  /* 0x000000ffff067224 */ /* 0x000fce00078e0000 */
.L_x_29:
[----:B------:R-:W-:Y:S05]  /*0230*/  BSYNC.RECONVERGENT B0 ;  /* 0x0000000000007941 */ /* 0x000fea0003800200 */
.L_x_28:
[----:B------:R-:W0:Y:S01]  /*0240*/  LDC.64 R4, c[0x0][0x380] ;  /* 0x0000e000ff047b82 */ /* 0x000e220000000a00 */
[----:B------:R-:W-:Y:S01]  /*0250*/  F2FP.BF16.F32.PACK_AB R6, RZ, R6 ;  /* 0x00000006ff06723e */ /* 0x000fe200000010ff */
[----:B0-----:R-:W-:-:S05]  /*0260*/  IMAD.WIDE R2, R2, 0x2, R4 ;  /* 0x0000000202027825 */ /* 0x001fca00078e0204 */
[----:B------:R-:W-:Y:S01]  /*0270*/  STG.E.U16 desc[UR4][R2.64], R6 ;  /* 0x0000000602007986 */ /* 0x000fe2000c101504 */
[----:B------:R-:W-:Y:S05]  /*0280*/  EXIT ;  /* 0x000000000000794d */ /* 0x000fea0003800000 */
        .weak           $__internal_2_$__cuda_sm3x_div_rn_noftz_f32_slowpath
        .type           $__internal_2_$__cuda_sm3x_div_rn_noftz_f32_slowpath,@function
        .size           $__internal_2_$__cuda_sm3x_div_rn_noftz_f32_slowpath,(.L_x_128 - $__internal_2_$__cuda_sm3x_div_rn_noftz_f32_slowpath)
$__internal_2_$__cuda_sm3x_div_rn_noftz_f32_slowpath:
        /* <DEDUP_REMOVED lines=31> */
[----:B------:R-:W-:Y:S01]  /*0480*/  @P0 IMAD.MOV.U32 R9, RZ, RZ, RZ ;  /* 0x000000ffff090224 */ /* 0x000fe200078e00ff */
[----:B------:R-:W-:Y:S01]  /*0490*/  @!P0 MOV R9, 0xffffffc0 ;  /* 0xffffffc000098802 */ /* 0x000fe20000000f00 */
[----:B------:R-:W-:Y:S01]  /*04a0*/  @!P0 FFMA R7, R0, 1.84467440737095516160e+19, RZ ;  /* 0x5f80000000078823 */ /* 0x000fe200000000ff */
[----:B------:R-:W-:-:S03]  /*04b0*/  @!P1 FFMA R8, R3, 1.84467440737095516160e+19, RZ ;  /* 0x5f80000003089823 */ /* 0x000fc600000000ff */
[----:B------:R-:W-:-:S07]  /*04c0*/  @!P1 VIADD R9, R9, 0x40 ;  /* 0x0000004009099836 */ /* 0x000fce0000000000 */
.L_x_31:
        /* <DEDUP_REMOVED lines=35> */
[----:B------:R-:W-:Y:S01]  /*0700*/  IADD3 R8, PT, PT, R9, 0x20, RZ ;  /* 0x0000002009087810 */ /* 0x000fe20007ffe0ff */
[----:B------:R-:W-:Y:S01]  /*0710*/  IMAD.MOV R7, RZ, RZ, -R9 ;  /* 0x000000ffff077224 */ /* 0x000fe200078e0a09 */
        /* <DEDUP_REMOVED lines=14> */
.L_x_38:
[----:B------:R-:W-:-:S04]  /*0800*/  LOP3.LUT R0, R0, 0x80000000, RZ, 0xc0, !PT ;  /* 0x8000000000007812 */ /* 0x000fc800078ec0ff */
[----:B------:R-:W-:Y:S01]  /*0810*/  LOP3.LUT R0, R0, 0x7f800000, RZ, 0xfc, !PT ;  /* 0x7f80000000007812 */ /* 0x000fe200078efcff */
[----:B------:R-:W-:Y:S06]  /*0820*/  BRA `(.L_x_39) ;  /* 0x0000000000047947 */ /* 0x000fec0003800000 */
.L_x_37:
[----:B------:R-:W-:-:S07]  /*0830*/  IMAD R0, R6, 0x800000, R0 ;  /* 0x0080000006007824 */ /* 0x000fce00078e0200 */
.L_x_39:
[----:B------:R-:W-:Y:S05]  /*0840*/  BSYNC.RECONVERGENT B2 ;  /* 0x0000000000027941 */ /* 0x000fea0003800200 */
.L_x_36:
[----:B------:R-:W-:Y:S05]  /*0850*/  BRA `(.L_x_40) ;  /* 0x0000000000207947 */ /* 0x000fea0003800000 */
.L_x_35:
[----:B------:R-:W-:-:S04]  /*0860*/  LOP3.LUT R0, R8, 0x80000000, R7, 0x48, !PT ;  /* 0x8000000008007812 */ /* 0x000fc800078e4807 */
[----:B------:R-:W-:Y:S01]  /*0870*/  LOP3.LUT R0, R0, 0x7f800000, RZ, 0xfc, !PT ;  /* 0x7f80000000007812 */ /* 0x000fe200078efcff */
[----:B------:R-:W-:Y:S06]  /*0880*/  BRA `(.L_x_40) ;  /* 0x0000000000147947 */ /* 0x000fec0003800000 */
.L_x_34:
[----:B------:R-:W-:Y:S01]  /*0890*/  LOP3.LUT R0, R8, 0x80000000, R7, 0x48, !PT ;  /* 0x8000000008007812 */ /* 0x000fe200078e4807 */
[----:B------:R-:W-:Y:S06]  /*08a0*/  BRA `(.L_x_40) ;  /* 0x00000000000c7947 */ /* 0x000fec0003800000 */
.L_x_33:
[----:B------:R-:W0:Y:S01]  /*08b0*/  MUFU.RSQ R0, -QNAN ;  /* 0xffc0000000007908 */ /* 0x000e220000001400 */
[----:B------:R-:W-:Y:S05]  /*08c0*/  BRA `(.L_x_40) ;  /* 0x0000000000047947 */ /* 0x000fea0003800000 */
.L_x_32:
[----:B------:R-:W-:-:S07]  /*08d0*/  FADD.FTZ R0, R0, R3 ;  /* 0x0000000300007221 */ /* 0x000fce0000010000 */
.L_x_40:
[----:B------:R-:W-:Y:S05]  /*08e0*/  BSYNC.RECONVERGENT B1 ;  /* 0x0000000000017941 */ /* 0x000fea0003800200 */
.L_x_30:
[----:B------:R-:W-:-:S04]  /*08f0*/  IMAD.MOV.U32 R5, RZ, RZ, 0x0 ;  /* 0x00000000ff057424 */ /* 0x000fc800078e00ff */
[----:B0-----:R-:W-:Y:S05]  /*0900*/  RET.REL.NODEC R4 `(silu_bf16) ;  /* 0xfffffff404bc7950 */ /* 0x001fea0003c3ffff */
.L_x_41:
        /* <DEDUP_REMOVED lines=15> */
.L_x_128:


//--------------------- .text.silu_mul_f16        --------------------------
	.section	.text.silu_mul_f16,"ax",@progbits
	.align	128
        .global         silu_mul_f16
        .type           silu_mul_f16,@function
        .size           silu_mul_f16,(.L_x_129 - silu_mul_f16)
        .other          silu_mul_f16,@"STO_CUDA_ENTRY STV_DEFAULT"
silu_mul_f16:
.text.silu_mul_f16:
        /* <DEDUP_REMOVED lines=15> */
[----:B--2---:R-:W-:-:S05]  /*00f0*/  HADD2.F32 R0, -RZ, R0.H0_H0 ;  /* 0x20000000ff007230 */ /* 0x004fca0000004100 */
        /* <DEDUP_REMOVED lines=17> */
[----:B------:R-:W-:Y:S05]  /*0210*/  CALL.REL.NOINC `($__internal_3_$__cuda_sm3x_div_rn_noftz_f32_slowpath) ;  /* 0x0000000000307944 */ /* 0x000fea0003c00000 */
[----:B------:R-:W-:-:S07]  /*0220*/  IMAD.MOV.U32 R8, RZ, RZ, R0 ;  /* 0x000000ffff087224 */ /* 0x000fce00078e0000 */
.L_x_43:
[----:B------:R-:W-:Y:S05]  /*0230*/  BSYNC.RECONVERGENT B0 ;  /* 0x0000000000007941 */ /* 0x000fea0003800200 */
.L_x_42:
[----:B------:R-:W0:Y:S08]  /*0240*/  LDC.64 R4, c[0x0][0x390] ;  /* 0x0000e400ff047b82 */ /* 0x000e300000000a00 */
[----:B------:R-:W1:Y:S01]  /*0250*/  LDC.64 R6, c[0x0][0x380] ;  /* 0x0000e000ff067b82 */ /* 0x000e620000000a00 */
[----:B0-----:R-:W-:-:S06]  /*0260*/  IMAD.WIDE R4, R2, 0x2, R4 ;  /* 0x0000000202047825 */ /* 0x001fcc00078e0204 */
[----:B------:R-:W2:Y:S02]  /*0270*/  LDG.E.U16.CONSTANT R4, desc[UR4][R4.64] ;  /* 0x0000000404047981 */ /* 0x000ea4000c1e9500 */
[----:B--2---:R-:W-:-:S05]  /*0280*/  HADD2.F32 R3, -RZ, R4.H0_H0 ;  /* 0x20000004ff037230 */ /* 0x004fca0000004100 */
[----:B------:R-:W-:-:S05]  /*0290*/  FMUL R3, R3, R8 ;  /* 0x0000000803037220 */ /* 0x000fca0000400000 */
[----:B------:R-:W-:Y:S01]  /*02a0*/  F2FP.F16.F32.PACK_AB R0, RZ, R3 ;  /* 0x00000003ff00723e */ /* 0x000fe200000000ff */
[----:B-1----:R-:W-:-:S05]  /*02b0*/  IMAD.WIDE R2, R2, 0x2, R6 ;  /* 0x0000000202027825 */ /* 0x002fca00078e0206 */
[----:B------:R-:W-:Y:S01]  /*02c0*/  STG.E.U16 desc[UR4][R2.64], R0 ;  /* 0x0000000002007986 */ /* 0x000fe2000c101504 */
[----:B------:R-:W-:Y:S05]  /*02d0*/  EXIT ;  /* 0x000000000000794d */ /* 0x000fea0003800000 */
        .weak           $__internal_3_$__cuda_sm3x_div_rn_noftz_f32_slowpath
        .type           $__internal_3_$__cuda_sm3x_div_rn_noftz_f32_slowpath,@function
        .size           $__internal_3_$__cuda_sm3x_div_rn_noftz_f32_slowpath,(.L_x_129 - $__internal_3_$__cuda_sm3x_div_rn_noftz_f32_slowpath)
$__internal_3_$__cuda_sm3x_div_rn_noftz_f32_slowpath:
[----:B------:R-:W-:Y:S01]  /*02e0*/  SHF.R.U32.HI R6, RZ, 0x17, R3 ;  /* 0x00000017ff067819 */ /* 0x000fe20000011603 */
[----:B------:R-:W-:Y:S01]  /*02f0*/  BSSY.RECONVERGENT B1, `(.L_x_44) ;  /* 0x0000064000017945 */ /* 0x000fe20003800200 */
[--C-:B------:R-:W-:Y:S01]  /*0300*/  SHF.R.U32.HI R5, RZ, 0x17, R0.reuse ;  /* 0x00000017ff057819 */ /* 0x100fe20000011600 */
        /* <DEDUP_REMOVED lines=33> */
.L_x_45:
[----:B------:R-:W-:Y:S01]  /*0520*/  LEA R3, R6, 0xc0800000, 0x17 ;  /* 0xc080000006037811 */ /* 0x000fe200078eb8ff */
[----:B------:R-:W-:Y:S01]  /*0530*/  BSSY.RECONVERGENT B2, `(.L_x_50) ;  /* 0x0000036000027945 */ /* 0x000fe20003800200 */
[----:B------:R-:W-:-:S03]  /*0540*/  IADD3 R5, PT, PT, R5, -0x7f, RZ ;  /* 0xffffff8105057810 */ /* 0x000fc60007ffe0ff */
        /* <DEDUP_REMOVED lines=48> */
.L_x_52:
[----:B------:R-:W-:-:S04]  /*0850*/  LOP3.LUT R0, R0, 0x80000000, RZ, 0xc0, !PT ;  /* 0x8000000000007812 */ /* 0x000fc800078ec0ff */
[----:B------:R-:W-:Y:S01]  /*0860*/  LOP3.LUT R0, R0, 0x7f800000, RZ, 0xfc, !PT ;  /* 0x7f80000000007812 */ /* 0x000fe200078efcff */
[----:B------:R-:W-:Y:S06]  /*0870*/  BRA `(.L_x_53) ;  /* 0x0000000000047947 */ /* 0x000fec0003800000 */
.L_x_51:
[----:B------:R-:W-:-:S07]  /*0880*/  IMAD R0, R6, 0x800000, R0 ;  /* 0x0080000006007824 */ /* 0x000fce00078e0200 */
.L_x_53:
[----:B------:R-:W-:Y:S05]  /*0890*/  BSYNC.RECONVERGENT B2 ;  /* 0x0000000000027941 */ /* 0x000fea0003800200 */
.L_x_50:
[----:B------:R-:W-:Y:S05]  /*08a0*/  BRA `(.L_x_54) ;  /* 0x0000000000207947 */ /* 0x000fea0003800000 */
.L_x_49:
[----:B------:R-:W-:-:S04]  /*08b0*/  LOP3.LUT R0, R8, 0x80000000, R7, 0x48, !PT ;  /* 0x8000000008007812 */ /* 0x000fc800078e4807 */
[----:B------:R-:W-:Y:S01]  /*08c0*/  LOP3.LUT R0, R0, 0x7f800000, RZ, 0xfc, !PT ;  /* 0x7f80000000007812 */ /* 0x000fe200078efcff */
[----:B------:R-:W-:Y:S06]  /*08d0*/  BRA `(.L_x_54) ;  /* 0x0000000000147947 */ /* 0x000fec0003800000 */
.L_x_48:
[----:B------:R-:W-:Y:S01]  /*08e0*/  LOP3.LUT R0, R8, 0x80000000, R7, 0x48, !PT ;  /* 0x8000000008007812 */ /* 0x000fe200078e4807 */
[----:B------:R-:W-:Y:S06]  /*08f0*/  BRA `(.L_x_54) ;  /* 0x00000000000c7947 */ /* 0x000fec0003800000 */
.L_x_47:
[----:B------:R-:W0:Y:S01]  /*0900*/  MUFU.RSQ R0, -QNAN ;  /* 0xffc0000000007908 */ /* 0x000e220000001400 */
[----:B------:R-:W-:Y:S05]  /*0910*/  BRA `(.L_x_54) ;  /* 0x0000000000047947 */ /* 0x000fea0003800000 */
.L_x_46:
[----:B------:R-:W-:-:S07]  /*0920*/  FADD.FTZ R0, R0, R3 ;  /* 0x0000000300007221 */ /* 0x000fce0000010000 */
.L_x_54:
[----:B------:R-:W-:Y:S05]  /*0930*/  BSYNC.RECONVERGENT B1 ;  /* 0x0000000000017941 */ /* 0x000fea0003800200 */
.L_x_44:
[----:B------:R-:W-:-:S04]  /*0940*/  IMAD.MOV.U32 R5, RZ, RZ, 0x0 ;  /* 0x00000000ff057424 */ /* 0x000fc800078e00ff */
[----:B0-----:R-:W-:Y:S05]  /*0950*/  RET.REL.NODEC R4 `(silu_mul_f16) ;  /* 0xfffffff404a87950 */ /* 0x001fea0003c3ffff */
.L_x_55:
        /* <DEDUP_REMOVED lines=10> */
.L_x_129:


//--------------------- .text.silu_inplace_f16    --------------------------
	.section	.text.silu_inplace_f16,"ax",@progbits
	.align	128
        .global         silu_inplace_f16
        .type           silu_inplace_f16,@function
        .size           silu_inplace_f16,(.L_x_130 - silu_inplace_f16)
        .other          silu_inplace_f16,@"STO_CUDA_ENTRY STV_DEFAULT"
silu_inplace_f16:
.text.silu_inplace_f16:
        /* <DEDUP_REMOVED lines=33> */
[----:B------:R-:W-:Y:S05]  /*0210*/  CALL.REL.NOINC `($__internal_4_$__cuda_sm3x_div_rn_noftz_f32_slowpath) ;  /* 0x0000000000147944 */ /* 0x000fea0003c00000 */
[----:B------:R-:W-:-:S07]  /*0220*/  IMAD.MOV.U32 R2, RZ, RZ, R0 ;  /* 0x000000ffff027224 */ /* 0x000fce00078e0000 */
.L_x_57:
[----:B------:R-:W-:Y:S05]  /*0230*/  BSYNC.RECONVERGENT B0 ;  /* 0x0000000000007941 */ /* 0x000fea0003800200 */
.L_x_56:
[----:B------:R-:W-:-:S05]  /*0240*/  F2FP.F16.F32.PACK_AB R2, RZ, R2 ;  /* 0x00000002ff02723e */ /* 0x000fca00000000ff */
[----:B------:R-:W-:Y:S01]  /*0250*/  STG.E.U16 desc[UR4][R4.64], R2 ;  /* 0x0000000204007986 */ /* 0x000fe2000c101504 */
[----:B------:R-:W-:Y:S05]  /*0260*/  EXIT ;  /* 0x000000000000794d */ /* 0x000fea0003800000 */
        .weak           $__internal_4_$__cuda_sm3x_div_rn_noftz_f32_slowpath
        .type           $__internal_4_$__cuda_sm3x_div_rn_noftz_f32_slowpath,@function
        .size           $__internal_4_$__cuda_sm3x_div_rn_noftz_f32_slowpath,(.L_x_130 - $__internal_4_$__cuda_sm3x_div_rn_noftz_f32_slowpath)
$__internal_4_$__cuda_sm3x_div_rn_noftz_f32_slowpath:
        /* <DEDUP_REMOVED lines=36> */
.L_x_59:
        /* <DEDUP_REMOVED lines=51> */
.L_x_66:
[----:B------:R-:W-:-:S04]  /*07e0*/  LOP3.LUT R0, R0, 0x80000000, RZ, 0xc0, !PT ;  /* 0x8000000000007812 */ /* 0x000fc800078ec0ff */
[----:B------:R-:W-:Y:S01]  /*07f0*/  LOP3.LUT R0, R0, 0x7f800000, RZ, 0xfc, !PT ;  /* 0x7f80000000007812 */ /* 0x000fe200078efcff */
[----:B------:R-:W-:Y:S06]  /*0800*/  BRA `(.L_x_67) ;  /* 0x0000000000047947 */ /* 0x000fec0003800000 */
.L_x_65:
[----:B------:R-:W-:-:S07]  /*0810*/  IMAD R0, R7, 0x800000, R0 ;  /* 0x0080000007007824 */ /* 0x000fce00078e0200 */
.L_x_67:
[----:B------:R-:W-:Y:S05]  /*0820*/  BSYNC.RECONVERGENT B2 ;  /* 0x0000000000027941 */ /* 0x000fea0003800200 */
.L_x_64:
[----:B------:R-:W-:Y:S05]  /*0830*/  BRA `(.L_x_68) ;  /* 0x0000000000207947 */ /* 0x000fea0003800000 */
.L_x_63:
[----:B------:R-:W-:-:S04]  /*0840*/  LOP3.LUT R0, R9, 0x80000000, R8, 0x48, !PT ;  /* 0x8000000009007812 */ /* 0x000fc800078e4808 */
[----:B------:R-:W-:Y:S01]  /*0850*/  LOP3.LUT R0, R0, 0x7f800000, RZ, 0xfc, !PT ;  /* 0x7f80000000007812 */ /* 0x000fe200078efcff */
[----:B------:R-:W-:Y:S06]  /*0860*/  BRA `(.L_x_68) ;  /* 0x0000000000147947 */ /* 0x000fec0003800000 */
.L_x_62:
[----:B------:R-:W-:Y:S01]  /*0870*/  LOP3.LUT R0, R9, 0x80000000, R8, 0x48, !PT ;  /* 0x8000000009007812 */ /* 0x000fe200078e4808 */
[----:B------:R-:W-:Y:S06]  /*0880*/  BRA `(.L_x_68) ;  /* 0x00000000000c7947 */ /* 0x000fec0003800000 */
.L_x_61:
[----:B------:R-:W0:Y:S01]  /*0890*/  MUFU.RSQ R0, -QNAN ;  /* 0xffc0000000007908 */ /* 0x000e220000001400 */
[----:B------:R-:W-:Y:S05]  /*08a0*/  BRA `(.L_x_68) ;  /* 0x0000000000047947 */ /* 0x000fea0003800000 */
.L_x_60:
[----:B------:R-:W-:-:S07]  /*08b0*/  FADD.FTZ R0, R0, R3 ;  /* 0x0000000300007221 */ /* 0x000fce0000010000 */
.L_x_68:
[----:B------:R-:W-:Y:S05]  /*08c0*/  BSYNC.RECONVERGENT B1 ;  /* 0x0000000000017941 */ /* 0x000fea0003800200 */
.L_x_58:
[----:B------:R-:W-:-:S04]  /*08d0*/  IMAD.MOV.U32 R3, RZ, RZ, 0x0 ;  /* 0x00000000ff037424 */ /* 0x000fc800078e00ff */
[----:B0-----:R-:W-:Y:S05]  /*08e0*/  RET.REL.NODEC R2 `(silu_inplace_f16) ;  /* 0xfffffff402c47950 */ /* 0x001fea0003c3ffff */
.L_x_69:
        /* <DEDUP_REMOVED lines=9> */
.L_x_130:


//--------------------- .text.silu_f16            --------------------------
	.section	.text.silu_f16,"ax",@progbits
	.align	128
        .global         silu_f16
        .type           silu_f16,@function
        .size           silu_f16,(.L_x_131 - silu_f16)
        .other          silu_f16,@"STO_CUDA_ENTRY STV_DEFAULT"
silu_f16:
.text.silu_f16:
        /* <DEDUP_REMOVED lines=33> */
[----:B------:R-:W-:Y:S05]  /*0210*/  CALL.REL.NOINC `($__internal_5_$__cuda_sm3x_div_rn_noftz_f32_slowpath) ;  /* 0x00000000001c7944 */ /* 0x000fea0003c00000 */
[----:B------:R-:W-:-:S07]  /*0220*/  IMAD.MOV.U32 R6, RZ, RZ, R0 ;  /* 0x000000ffff067224 */ /* 0x000fce00078e0000 */
.L_x_71:
[----:B------:R-:W-:Y:S05]  /*0230*/  BSYNC.RECONVERGENT B0 ;  /* 0x0000000000007941 */ /* 0x000fea0003800200 */
.L_x_70:
[----:B------:R-:W0:Y:S01]  /*0240*/  LDC.64 R4, c[0x0][0x380] ;  /* 0x0000e000ff047b82 */ /* 0x000e220000000a00 */
[----:B------:R-:W-:Y:S01]  /*0250*/  F2FP.F16.F32.PACK_AB R6, RZ, R6 ;  /* 0x00000006ff06723e */ /* 0x000fe200000000ff */
[----:B0-----:R-:W-:-:S05]  /*0260*/  IMAD.WIDE R2, R2, 0x2, R4 ;  /* 0x0000000202027825 */ /* 0x001fca00078e0204 */
[----:B------:R-:W-:Y:S01]  /*0270*/  STG.E.U16 desc[UR4][R2.64], R6 ;  /* 0x0000000602007986 */ /* 0x000fe2000c101504 */
[----:B------:R-:W-:Y:S05]  /*0280*/  EXIT ;  /* 0x000000000000794d */ /* 0x000fea0003800000 */
        .weak           $__internal_5_$__cuda_sm3x_div_rn_noftz_f32_slowpath
        .type           $__internal_5_$__cuda_sm3x_div_rn_noftz_f32_slowpath,@function
        .size           $__internal_5_$__cuda_sm3x_div_rn_noftz_f32_slowpath,(.L_x_131 - $__internal_5_$__cuda_sm3x_div_rn_noftz_f32_slowpath)
$__internal_5_$__cuda_sm3x_div_rn_noftz_f32_slowpath:
        /* <DEDUP_REMOVED lines=34> */
[----:B------:R-:W-:-:S03]  /*04b0*/  @!P1 FFMA R8, R3, 1.84467440737095516160e+19, RZ ;  /* 0x5f80000003089823 */ /* 0x000fc600000000ff */
[----:B------:R-:W-:-:S07]  /*04c0*/  @!P1 IADD3 R9, PT, PT, R9, 0x40, RZ ;  /* 0x0000004009099810 */ /* 0x000fce0007ffe0ff */
.L_x_73:
        /* <DEDUP_REMOVED lines=51> */
.L_x_80:
[----:B------:R-:W-:-:S04]  /*0800*/  LOP3.LUT R0, R0, 0x80000000, RZ, 0xc0, !PT ;  /* 0x8000000000007812 */ /* 0x000fc800078ec0ff */
[----:B------:R-:W-:Y:S01]  /*0810*/  LOP3.LUT R0, R0, 0x7f800000, RZ, 0xfc, !PT ;  /* 0x7f80000000007812 */ /* 0x000fe200078efcff */
[----:B------:R-:W-:Y:S06]  /*0820*/  BRA `(.L_x_81) ;  /* 0x0000000000047947 */ /* 0x000fec0003800000 */
.L_x_79:
[----:B------:R-:W-:-:S07]  /*0830*/  IMAD R0, R6, 0x800000, R0 ;  /* 0x0080000006007824 */ /* 0x000fce00078e0200 */
.L_x_81:
[----:B------:R-:W-:Y:S05]  /*0840*/  BSYNC.RECONVERGENT B2 ;  /* 0x0000000000027941 */ /* 0x000fea0003800200 */
.L_x_78:
[----:B------:R-:W-:Y:S05]  /*0850*/  BRA `(.L_x_82) ;  /* 0x0000000000207947 */ /* 0x000fea0003800000 */
.L_x_77:
[----:B------:R-:W-:-:S04]  /*0860*/  LOP3.LUT R0, R8, 0x80000000, R7, 0x48, !PT ;  /* 0x8000000008007812 */ /* 0x000fc800078e4807 */
[----:B------:R-:W-:Y:S01]  /*0870*/  LOP3.LUT R0, R0, 0x7f800000, RZ, 0xfc, !PT ;  /* 0x7f80000000007812 */ /* 0x000fe200078efcff */
[----:B------:R-:W-:Y:S06]  /*0880*/  BRA `(.L_x_82) ;  /* 0x0000000000147947 */ /* 0x000fec0003800000 */
.L_x_76:
[----:B------:R-:W-:Y:S01]  /*0890*/  LOP3.LUT R0, R8, 0x80000000, R7, 0x48, !PT ;  /* 0x8000000008007812 */ /* 0x000fe200078e4807 */
[----:B------:R-:W-:Y:S06]  /*08a0*/  BRA `(.L_x_82) ;  /* 0x00000000000c7947 */ /* 0x000fec0003800000 */
.L_x_75:
[----:B------:R-:W0:Y:S01]  /*08b0*/  MUFU.RSQ R0, -QNAN ;  /* 0xffc0000000007908 */ /* 0x000e220000001400 */
[----:B------:R-:W-:Y:S05]  /*08c0*/  BRA `(.L_x_82) ;  /* 0x0000000000047947 */ /* 0x000fea0003800000 */
.L_x_74:
[----:B------:R-:W-:-:S07]  /*08d0*/  FADD.FTZ R0, R0, R3 ;  /* 0x0000000300007221 */ /* 0x000fce0000010000 */
.L_x_82:
[----:B------:R-:W-:Y:S05]  /*08e0*/  BSYNC.RECONVERGENT B1 ;  /* 0x0000000000017941 */ /* 0x000fea0003800200 */
.L_x_72:
[----:B------:R-:W-:-:S04]  /*08f0*/  IMAD.MOV.U32 R5, RZ, RZ, 0x0 ;  /* 0x00000000ff057424 */ /* 0x000fc800078e00ff */
[----:B0-----:R-:W-:Y:S05]  /*0900*/  RET.REL.NODEC R4 `(silu_f16) ;  /* 0xfffffff404bc7950 */ /* 0x001fea0003c3ffff */
.L_x_83:
        /* <DEDUP_REMOVED lines=15> */
.L_x_131:


//--------------------- .text.silu_mul_f32        --------------------------
	.section	.text.silu_mul_f32,"ax",@progbits
	.align	128
        .global         silu_mul_f32
        .type           silu_mul_f32,@function
        .size           silu_mul_f32,(.L_x_132 - silu_mul_f32)
        .other          silu_mul_f32,@"STO_CUDA_ENTRY STV_DEFAULT"
silu_mul_f32:
.text.silu_mul_f32:
        /* <DEDUP_REMOVED lines=11> */
[----:B-1----:R-:W2:Y:S01]  /*00b0*/  LDG.E.CONSTANT R0, desc[UR4][R4.64] ;  /* 0x0000000404007981 */ /* 0x002ea2000c1e9900 */
[----:B------:R-:W-:Y:S01]  /*00c0*/  IMAD.MOV.U32 R3, RZ, RZ, 0x3bbb989d ;  /* 0x3bbb989dff037424 */ /* 0x000fe200078e00ff */
[----:B------:R-:W-:Y:S01]  /*00d0*/  BSSY.RECONVERGENT B0, `(.L_x_84) ;  /* 0x0000015000007945 */ /* 0x000fe20003800200 */
[----:B------:R-:W-:Y:S02]  /*00e0*/  IMAD.MOV.U32 R6, RZ, RZ, 0x437c0000 ;  /* 0x437c0000ff067424 */ /* 0x000fe400078e00ff */
[----:B--2---:R-:W-:-:S04]  /*00f0*/  FFMA.SAT R3, R0, -R3, 0.5 ;  /* 0x3f00000000037423 */ /* 0x004fc80000002803 */
        /* <DEDUP_REMOVED lines=16> */
[----:B------:R-:W-:Y:S05]  /*0200*/  CALL.REL.NOINC `($__internal_6_$__cuda_sm3x_div_rn_noftz_f32_slowpath) ;  /* 0x0000000000287944 */ /* 0x000fea0003c00000 */
[----:B------:R-:W-:-:S07]  /*0210*/  IMAD.MOV.U32 R8, RZ, RZ, R0 ;  /* 0x000000ffff087224 */ /* 0x000fce00078e0000 */
.L_x_85:
[----:B------:R-:W-:Y:S05]  /*0220*/  BSYNC.RECONVERGENT B0 ;  /* 0x0000000000007941 */ /* 0x000fea0003800200 */
.L_x_84:
[----:B------:R-:W0:Y:S08]  /*0230*/  LDC.64 R4, c[0x0][0x390] ;  /* 0x0000e400ff047b82 */ /* 0x000e300000000a00 */
[----:B------:R-:W1:Y:S01]  /*0240*/  LDC.64 R6, c[0x0][0x380] ;  /* 0x0000e000ff067b82 */ /* 0x000e620000000a00 */
[----:B0-----:R-:W-:-:S06]  /*0250*/  IMAD.WIDE R4, R2, 0x4, R4 ;  /* 0x0000000402047825 */ /* 0x001fcc00078e0204 */
[----:B------:R-:W2:Y:S01]  /*0260*/  LDG.E.CONSTANT R5, desc[UR4][R4.64] ;  /* 0x0000000404057981 */ /* 0x000ea2000c1e9900 */
[----:B-1----:R-:W-:-:S04]  /*0270*/  IMAD.WIDE R2, R2, 0x4, R6 ;  /* 0x0000000402027825 */ /* 0x002fc800078e0206 */
[----:B--2---:R-:W-:-:S05]  /*0280*/  FMUL R7, R5, R8 ;  /* 0x0000000805077220 */ /* 0x004fca0000400000 */
[----:B------:R-:W-:Y:S01]  /*0290*/  STG.E desc[UR4][R2.64], R7 ;  /* 0x0000000702007986 */ /* 0x000fe2000c101904 */
[----:B------:R-:W-:Y:S05]  /*02a0*/  EXIT ;  /* 0x000000000000794d */ /* 0x000fea0003800000 */
        .weak           $__internal_6_$__cuda_sm3x_div_rn_noftz_f32_slowpath
        .type           $__internal_6_$__cuda_sm3x_div_rn_noftz_f32_slowpath,@function
        .size           $__internal_6_$__cuda_sm3x_div_rn_noftz_f32_slowpath,(.L_x_132 - $__internal_6_$__cuda_sm3x_div_rn_noftz_f32_slowpath)
$__internal_6_$__cuda_sm3x_div_rn_noftz_f32_slowpath:
        /* <DEDUP_REMOVED lines=36> */
.L_x_87:
        /* <DEDUP_REMOVED lines=51> */
.L_x_94:
[----:B------:R-:W-:-:S04]  /*0820*/  LOP3.LUT R0, R0, 0x80000000, RZ, 0xc0, !PT ;  /* 0x8000000000007812 */ /* 0x000fc800078ec0ff */
[----:B------:R-:W-:Y:S01]  /*0830*/  LOP3.LUT R0, R0, 0x7f800000, RZ, 0xfc, !PT ;  /* 0x7f80000000007812 */ /* 0x000fe200078efcff */
[----:B------:R-:W-:Y:S06]  /*0840*/  BRA `(.L_x_95) ;  /* 0x0000000000047947 */ /* 0x000fec0003800000 */
.L_x_93:
[----:B------:R-:W-:-:S07]  /*0850*/  IMAD R0, R6, 0x800000, R0 ;  /* 0x0080000006007824 */ /* 0x000fce00078e0200 */
.L_x_95:
[----:B------:R-:W-:Y:S05]  /*0860*/  BSYNC.RECONVERGENT B2 ;  /* 0x0000000000027941 */ /* 0x000fea0003800200 */
.L_x_92:
[----:B------:R-:W-:Y:S05]  /*0870*/  BRA `(.L_x_96) ;  /* 0x0000000000207947 */ /* 0x000fea0003800000 */
.L_x_91:
[----:B------:R-:W-:-:S04]  /*0880*/  LOP3.LUT R0, R8, 0x80000000, R7, 0x48, !PT ;  /* 0x8000000008007812 */ /* 0x000fc800078e4807 */
[----:B------:R-:W-:Y:S01]  /*0890*/  LOP3.LUT R0, R0, 0x7f800000, RZ, 0xfc, !PT ;  /* 0x7f80000000007812 */ /* 0x000fe200078efcff */
[----:B------:R-:W-:Y:S06]  /*08a0*/  BRA `(.L_x_96) ;  /* 0x0000000000147947 */ /* 0x000fec0003800000 */
.L_x_90:
[----:B------:R-:W-:Y:S01]  /*08b0*/  LOP3.LUT R0, R8, 0x80000000, R7, 0x48, !PT ;  /* 0x8000000008007812 */ /* 0x000fe200078e4807 */
[----:B------:R-:W-:Y:S06]  /*08c0*/  BRA `(.L_x_96) ;  /* 0x00000000000c7947 */ /* 0x000fec0003800000 */
.L_x_89:
[----:B------:R-:W0:Y:S01]  /*08d0*/  MUFU.RSQ R0, -QNAN ;  /* 0xffc0000000007908 */ /* 0x000e220000001400 */
[----:B------:R-:W-:Y:S05]  /*08e0*/  BRA `(.L_x_96) ;  /* 0x0000000000047947 */ /* 0x000fea0003800000 */
.L_x_88:
[----:B------:R-:W-:-:S07]  /*08f0*/  FADD.FTZ R0, R0, R3 ;  /* 0x0000000300007221 */ /* 0x000fce0000010000 */
.L_x_96:
[----:B------:R-:W-:Y:S05]  /*0900*/  BSYNC.RECONVERGENT B1 ;  /* 0x0000000000017941 */ /* 0x000fea0003800200 */
.L_x_86:
[----:B------:R-:W-:-:S04]  /*0910*/  IMAD.MOV.U32 R5, RZ, RZ, 0x0 ;  /* 0x00000000ff057424 */ /* 0x000fc800078e00ff */
[----:B0-----:R-:W-:Y:S05]  /*0920*/  RET.REL.NODEC R4 `(silu_mul_f32) ;  /* 0xfffffff404b47950 */ /* 0x001fea0003c3ffff */
.L_x_97:
        /* <DEDUP_REMOVED lines=13> */
.L_x_132:


//--------------------- .text.silu_inplace_f32    --------------------------
	.section	.text.silu_inplace_f32,"ax",@progbits
	.align	128
        .global         silu_inplace_f32
        .type           silu_inplace_f32,@function
        .size           silu_inplace_f32,(.L_x_133 - silu_inplace_f32)
        .other          silu_inplace_f32,@"STO_CUDA_ENTRY STV_DEFAULT"
silu_inplace_f32:
.text.silu_inplace_f32:
        /* <DEDUP_REMOVED lines=11> */
[----:B-1----:R-:W2:Y:S01]  /*00b0*/  LDG.E R0, desc[UR4][R4.64] ;  /* 0x0000000404007981 */ /* 0x002ea2000c1e1900 */
        /* <DEDUP_REMOVED lines=20> */
[----:B------:R-:W-:Y:S05]  /*0200*/  CALL.REL.NOINC `($__internal_7_$__cuda_sm3x_div_rn_noftz_f32_slowpath) ;  /* 0x0000000000107944 */ /* 0x000fea0003c00000 */
[----:B------:R-:W-:-:S07]  /*0210*/  IMAD.MOV.U32 R7, RZ, RZ, R0 ;  /* 0x000000ffff077224 */ /* 0x000fce00078e0000 */
.L_x_99:
[----:B------:R-:W-:Y:S05]  /*0220*/  BSYNC.RECONVERGENT B0 ;  /* 0x0000000000007941 */ /* 0x000fea0003800200 */
.L_x_98:
[----:B------:R-:W-:Y:S01]  /*0230*/  STG.E desc[UR4][R4.64], R7 ;  /* 0x0000000704007986 */ /* 0x000fe2000c101904 */
[----:B------:R-:W-:Y:S05]  /*0240*/  EXIT ;  /* 0x000000000000794d */ /* 0x000fea0003800000 */
        .weak           $__internal_7_$__cuda_sm3x_div_rn_noftz_f32_slowpath
        .type           $__internal_7_$__cuda_sm3x_div_rn_noftz_f32_slowpath,@function
        .size           $__internal_7_$__cuda_sm3x_div_rn_noftz_f32_slowpath,(.L_x_133 - $__internal_7_$__cuda_sm3x_div_rn_noftz_f32_slowpath)
$__internal_7_$__cuda_sm3x_div_rn_noftz_f32_slowpath:
        /* <DEDUP_REMOVED lines=36> */
.L_x_101:
        /* <DEDUP_REMOVED lines=51> */
.L_x_108:
[----:B------:R-:W-:-:S04]  /*07c0*/  LOP3.LUT R0, R0, 0x80000000, RZ, 0xc0, !PT ;  /* 0x8000000000007812 */ /* 0x000fc800078ec0ff */
[----:B------:R-:W-:Y:S01]  /*07d0*/  LOP3.LUT R0, R0, 0x7f800000, RZ, 0xfc, !PT ;  /* 0x7f80000000007812 */ /* 0x000fe200078efcff */
[----:B------:R-:W-:Y:S06]  /*07e0*/  BRA `(.L_x_109) ;  /* 0x0000000000047947 */ /* 0x000fec0003800000 */
.L_x_107:
[----:B------:R-:W-:-:S07]  /*07f0*/  IMAD R0, R7, 0x800000, R0 ;  /* 0x0080000007007824 */ /* 0x000fce00078e0200 */
.L_x_109:
[----:B------:R-:W-:Y:S05]  /*0800*/  BSYNC.RECONVERGENT B2 ;  /* 0x0000000000027941 */ /* 0x000fea0003800200 */
.L_x_106:
[----:B------:R-:W-:Y:S05]  /*0810*/  BRA `(.L_x_110) ;  /* 0x0000000000207947 */ /* 0x000fea0003800000 */
.L_x_105:
[----:B------:R-:W-:-:S04]  /*0820*/  LOP3.LUT R0, R9, 0x80000000, R8, 0x48, !PT ;  /* 0x8000000009007812 */ /* 0x000fc800078e4808 */
[----:B------:R-:W-:Y:S01]  /*0830*/  LOP3.LUT R0, R0, 0x7f800000, RZ, 0xfc, !PT ;  /* 0x7f80000000007812 */ /* 0x000fe200078efcff */
[----:B------:R-:W-:Y:S06]  /*0840*/  BRA `(.L_x_110) ;  /* 0x0000000000147947 */ /* 0x000fec0003800000 */
.L_x_104:
[----:B------:R-:W-:Y:S01]  /*0850*/  LOP3.LUT R0, R9, 0x80000000, R8, 0x48, !PT ;  /* 0x8000000009007812 */ /* 0x000fe200078e4808 */
[----:B------:R-:W-:Y:S06]  /*0860*/  BRA `(.L_x_110) ;  /* 0x00000000000c7947 */ /* 0x000fec0003800000 */
.L_x_103:
[----:B------:R-:W0:Y:S01]  /*0870*/  MUFU.RSQ R0, -QNAN ;  /* 0xffc0000000007908 */ /* 0x000e220000001400 */
[----:B------:R-:W-:Y:S05]  /*0880*/  BRA `(.L_x_110) ;  /* 0x0000000000047947 */ /* 0x000fea0003800000 */
.L_x_102:
[----:B------:R-:W-:-:S07]  /*0890*/  FADD.FTZ R0, R0, R3 ;  /* 0x0000000300007221 */ /* 0x000fce0000010000 */
.L_x_110:
[----:B------:R-:W-:Y:S05]  /*08a0*/  BSYNC.RECONVERGENT B1 ;  /* 0x0000000000017941 */ /* 0x000fea0003800200 */
.L_x_100:
[----:B------:R-:W-:-:S04]  /*08b0*/  IMAD.MOV.U32 R3, RZ, RZ, 0x0 ;  /* 0x00000000ff037424 */ /* 0x000fc800078e00ff */
[----:B0-----:R-:W-:Y:S05]  /*08c0*/  RET.REL.NODEC R2 `(silu_inplace_f32) ;  /* 0xfffffff402cc7950 */ /* 0x001fea0003c3ffff */
.L_x_111:
        /* <DEDUP_REMOVED lines=11> */
.L_x_133:


//--------------------- .text.silu_f32            --------------------------
	.section	.text.silu_f32,"ax",@progbits
	.align	128
        .global         silu_f32
        .type           silu_f32,@function
        .size           silu_f32,(.L_x_134 - silu_f32)
        .other          silu_f32,@"STO_CUDA_ENTRY STV_DEFAULT"
silu_f32:
.text.silu_f32:
        /* <DEDUP_REMOVED lines=32> */
[----:B------:R-:W-:Y:S05]  /*0200*/  CALL.REL.NOINC `($__internal_8_$__cuda_sm3x_div_rn_noftz_f32_slowpath) ;  /* 0x0000000000187944 */ /* 0x000fea0003c00000 */
[----:B------:R-:W-:-:S07]  /*0210*/  IMAD.MOV.U32 R9, RZ, RZ, R0 ;  /* 0x000000ffff097224 */ /* 0x000fce00078e0000 */
.L_x_113:
[----:B------:R-:W-:Y:S05]  /*0220*/  BSYNC.RECONVERGENT B0 ;  /* 0x0000000000007941 */ /* 0x000fea0003800200 */
.L_x_112:
[----:B------:R-:W0:Y:S02]  /*0230*/  LDC.64 R4, c[0x0][0x380] ;  /* 0x0000e000ff047b82 */ /* 0x000e240000000a00 */
[----:B0-----:R-:W-:-:S05]  /*0240*/  IMAD.WIDE R2, R2, 0x4, R4 ;  /* 0x0000000402027825 */ /* 0x001fca00078e0204 */
[----:B------:R-:W-:Y:S01]  /*0250*/  STG.E desc[UR4][R2.64], R9 ;  /* 0x0000000902007986 */ /* 0x000fe2000c101904 */
[----:B------:R-:W-:Y:S05]  /*0260*/  EXIT ;  /* 0x000000000000794d */ /* 0x000fea0003800000 */
        .weak           $__internal_8_$__cuda_sm3x_div_rn_noftz_f32_slowpath
        .type           $__internal_8_$__cuda_sm3x_div_rn_noftz_f32_slowpath,@function
        .size           $__internal_8_$__cuda_sm3x_div_rn_noftz_f32_slowpath,(.L_x_134 - $__internal_8_$__cuda_sm3x_div_rn_noftz_f32_slowpath)
$__internal_8_$__cuda_sm3x_div_rn_noftz_f32_slowpath:
        /* <DEDUP_REMOVED lines=36> */
.L_x_115:
        /* <DEDUP_REMOVED lines=51> */
.L_x_122:
[----:B------:R-:W-:-:S04]  /*07e0*/  LOP3.LUT R0, R0, 0x80000000, RZ, 0xc0, !PT ;  /* 0x8000000000007812 */ /* 0x000fc800078ec0ff */
[----:B------:R-:W-:Y:S01]  /*07f0*/  LOP3.LUT R0, R0, 0x7f800000, RZ, 0xfc, !PT ;  /* 0x7f80000000007812 */ /* 0x000fe200078efcff */
[----:B------:R-:W-:Y:S06]  /*0800*/  BRA `(.L_x_123) ;  /* 0x0000000000047947 */ /* 0x000fec0003800000 */
.L_x_121:
[----:B------:R-:W-:-:S07]  /*0810*/  IMAD R0, R6, 0x800000, R0 ;  /* 0x0080000006007824 */ /* 0x000fce00078e0200 */
.L_x_123:
[----:B------:R-:W-:Y:S05]  /*0820*/  BSYNC.RECONVERGENT B2 ;  /* 0x0000000000027941 */ /* 0x000fea0003800200 */
.L_x_120:
[----:B------:R-:W-:Y:S05]  /*0830*/  BRA `(.L_x_124) ;  /* 0x0000000000207947 */ /* 0x000fea0003800000 */
.L_x_119:
[----:B------:R-:W-:-:S04]  /*0840*/  LOP3.LUT R0, R8, 0x80000000, R7, 0x48, !PT ;  /* 0x8000000008007812 */ /* 0x000fc800078e4807 */
[----:B------:R-:W-:Y:S01]  /*0850*/  LOP3.LUT R0, R0, 0x7f800000, RZ, 0xfc, !PT ;  /* 0x7f80000000007812 */ /* 0x000fe200078efcff */
[----:B------:R-:W-:Y:S06]  /*0860*/  BRA `(.L_x_124) ;  /* 0x0000000000147947 */ /* 0x000fec0003800000 */
.L_x_118:
[----:B------:R-:W-:Y:S01]  /*0870*/  LOP3.LUT R0, R8, 0x80000000, R7, 0x48, !PT ;  /* 0x8000000008007812 */ /* 0x000fe200078e4807 */
[----:B------:R-:W-:Y:S06]  /*0880*/  BRA `(.L_x_124) ;  /* 0x00000000000c7947 */ /* 0x000fec0003800000 */
.L_x_117:
[----:B------:R-:W0:Y:S01]  /*0890*/  MUFU.RSQ R0, -QNAN ;  /* 0xffc0000000007908 */ /* 0x000e220000001400 */
[----:B------:R-:W-:Y:S05]  /*08a0*/  BRA `(.L_x_124) ;  /* 0x0000000000047947 */ /* 0x000fea0003800000 */
.L_x_116:
[----:B------:R-:W-:-:S07]  /*08b0*/  FADD.FTZ R0, R0, R3 ;  /* 0x0000000300007221 */ /* 0x000fce0000010000 */
.L_x_124:
[----:B------:R-:W-:Y:S05]  /*08c0*/  BSYNC.RECONVERGENT B1 ;  /* 0x0000000000017941 */ /* 0x000fea0003800200 */
.L_x_114:
[----:B------:R-:W-:-:S04]  /*08d0*/  IMAD.MOV.U32 R5, RZ, RZ, 0x0 ;  /* 0x00000000ff057424 */ /* 0x000fc800078e00ff */
[----:B0-----:R-:W-:Y:S05]  /*08e0*/  RET.REL.NODEC R4 `(silu_f32) ;  /* 0xfffffff404c47950 */ /* 0x001fea0003c3ffff */
.L_x_125:
        /* <DEDUP_REMOVED lines=9> */
.L_x_134:


//--------------------- .nv.shared.reserved.0     --------------------------
	.section	.nv.shared.reserved.0,"aw",@nobits
	.weak		__nv_reservedSMEM_offset_0_alias
	.size		__nv_reservedSMEM_offset_0_alias, 0, 64
	.other		__nv_reservedSMEM_offset_0_alias,@"STO_CUDA_RESERVED_SHARED STV_DEFAULT"
__nv_reservedSMEM_offset_0_alias:
	.zero		0
	.zero		64


//--------------------- .nv.constant0.silu_mul_bf16 --------------------------
	.section	.nv.constant0.silu_mul_bf16,"a",@progbits
	.sectionflags	@""
	.align	4
.nv.constant0.silu_mul_bf16:
	.zero		924


//--------------------- .nv.constant0.silu_inplace_bf16 --------------------------
	.section	.nv.constant0.silu_inplace_bf16,"a",@progbits
	.sectionflags	@""
	.align	4
.nv.constant0.silu_inplace_bf16:
	.zero		908


//--------------------- .nv.constant0.silu_bf16   --------------------------
	.section	.nv.constant0.silu_bf16,"a",@progbits
	.sectionflags	@""
	.align	4
.nv.constant0.silu_bf16:
	.zero		916


//--------------------- .nv.constant0.silu_mul_f16 --------------------------
	.section	.nv.constant0.silu_mul_f16,"a",@progbits
	.sectionflags	@""
	.align	4
.nv.constant0.silu_mul_f16:
	.zero		924


//--------------------- .nv.constant0.silu_inplace_f16 --------------------------
	.section	.nv.constant0.silu_inplace_f16,"a",@progbits
	.sectionflags	@""
	.align	4
.nv.constant0.silu_inplace_f16:
	.zero		908


//--------------------- .nv.constant0.silu_f16    --------------------------
	.section	.nv.constant0.silu_f16,"a",@progbits
	.sectionflags	@""
	.align	4
.nv.constant0.silu_f16:
	.zero		916


//--------------------- .nv.constant0.silu_mul_f32 --------------------------
	.section	.nv.constant0.silu_mul_f32,"a",@progbits
	.sectionflags	@""
	.align	4
.nv.constant0.silu_mul_f32:
	.zero		924


//--------------------- .nv.constant0.silu_inplace_f32 --------------------------
	.section	.nv.constant0.silu_inplace_f32,"a",@progbits
	.sectionflags	@""
	.align	4
.nv.constant0.silu_inplace_f32:
	.zero		908


//--------------------- .nv.constant0.silu_f32    --------------------------
	.section	.nv.constant0.silu_f32,"a",@progbits
	.sectionflags	@""
	.align	4
.nv.constant0.silu_f32:
	.zero		916


//--------------------- SYMBOLS --------------------------

	.type		.nv.reservedSmem.offset0,@object
	.size		.nv.reservedSmem.offset0,0x4
